//
// Generated by NVIDIA NVVM Compiler
//
// Compiler Build ID: CL-36424714
// Cuda compilation tools, release 13.0, V13.0.88
// Based on NVVM 20.0.0
//

.version 9.0
.target sm_100
.address_size 64

	// .globl	_Z7cudaBFSPiS_S_PbS0_iiS_

.visible .entry _Z7cudaBFSPiS_S_PbS0_iiS_(
	.param .u64 .ptr .align 1 _Z7cudaBFSPiS_S_PbS0_iiS__param_0,
	.param .u64 .ptr .align 1 _Z7cudaBFSPiS_S_PbS0_iiS__param_1,
	.param .u64 .ptr .align 1 _Z7cudaBFSPiS_S_PbS0_iiS__param_2,
	.param .u64 .ptr .align 1 _Z7cudaBFSPiS_S_PbS0_iiS__param_3,
	.param .u64 .ptr .align 1 _Z7cudaBFSPiS_S_PbS0_iiS__param_4,
	.param .u32 _Z7cudaBFSPiS_S_PbS0_iiS__param_5,
	.param .u32 _Z7cudaBFSPiS_S_PbS0_iiS__param_6,
	.param .u64 .ptr .align 1 _Z7cudaBFSPiS_S_PbS0_iiS__param_7
)
{
	.reg .pred 	%p<64>;
	.reg .b16 	%rs<45>;
	.reg .b32 	%r<110>;
	.reg .b64 	%rd<122>;

	ld.param.u64 	%rd55, [_Z7cudaBFSPiS_S_PbS0_iiS__param_0];
	ld.param.u64 	%rd56, [_Z7cudaBFSPiS_S_PbS0_iiS__param_2];
	ld.param.u64 	%rd57, [_Z7cudaBFSPiS_S_PbS0_iiS__param_3];
	ld.param.u64 	%rd58, [_Z7cudaBFSPiS_S_PbS0_iiS__param_4];
	ld.param.u32 	%r29, [_Z7cudaBFSPiS_S_PbS0_iiS__param_5];
	ld.param.s32 	%rd59, [_Z7cudaBFSPiS_S_PbS0_iiS__param_6];
	cvta.to.global.u64 	%rd1, %rd56;
	cvta.to.global.u64 	%rd2, %rd55;
	cvta.to.global.u64 	%rd3, %rd58;
	cvta.to.global.u64 	%rd4, %rd57;
	mov.u32 	%r30, %ctaid.x;
	mov.u32 	%r31, %ntid.x;
	mov.u32 	%r32, %tid.x;
	mad.lo.s32 	%r1, %r30, %r31, %r32;
	add.s64 	%rd60, %rd4, %rd59;
	ld.global.u8 	%rs1, [%rd60];
	setp.ne.s16 	%p1, %rs1, 0;
	setp.ge.s32 	%p2, %r1, %r29;
	or.pred  	%p3, %p2, %p1;
	@%p3 bra 	$L__BB0_49;
	cvt.s64.s32 	%rd61, %r1;
	add.s64 	%rd5, %rd4, %rd61;
	ld.global.u8 	%rs2, [%rd5];
	setp.eq.s16 	%p4, %rs2, 0;
	@%p4 bra 	$L__BB0_49;
	mov.b16 	%rs3, 0;
	st.global.u8 	[%rd5], %rs3;
	add.s64 	%rd63, %rd3, %rd61;
	mov.b16 	%rs4, 1;
	st.global.u8 	[%rd63], %rs4;
	mul.lo.s32 	%r2, %r29, %r1;
	mul.wide.s32 	%rd64, %r1, 4;
	add.s64 	%rd6, %rd1, %rd64;
	sub.s32 	%r33, %r29, %r1;
	and.b32  	%r3, %r33, 3;
	setp.eq.s32 	%p5, %r3, 0;
	mov.u32 	%r103, %r29;
	@%p5 bra 	$L__BB0_11;
	mad.lo.s32 	%r101, %r29, %r1, %r29;
	neg.s32 	%r100, %r3;
	mov.u32 	%r103, %r29;
$L__BB0_4:
	.pragma "nounroll";
	mul.wide.s32 	%rd65, %r101, 4;
	add.s64 	%rd7, %rd2, %rd65;
	cvt.s64.s32 	%rd66, %r103;
	mul.wide.s32 	%rd8, %r103, 4;
	add.s64 	%rd9, %rd4, %rd66;
	ld.global.u8 	%rs5, [%rd9];
	setp.ne.s16 	%p6, %rs5, 0;
	@%p6 bra 	$L__BB0_10;
	add.s64 	%rd68, %rd3, %rd66;
	ld.global.u8 	%rs6, [%rd68];
	setp.ne.s16 	%p7, %rs6, 0;
	@%p7 bra 	$L__BB0_10;
	ld.global.u32 	%r34, [%rd7];
	setp.lt.s32 	%p8, %r34, 1;
	@%p8 bra 	$L__BB0_10;
	ld.param.u64 	%rd107, [_Z7cudaBFSPiS_S_PbS0_iiS__param_7];
	cvta.to.global.u64 	%rd69, %rd107;
	add.s64 	%rd10, %rd69, %rd8;
	atom.relaxed.global.cas.b32 	%r35, [%rd10], 0, 1;
	setp.eq.s32 	%p9, %r35, 1;
	@%p9 bra 	$L__BB0_10;
	ld.global.u8 	%rs7, [%rd9];
	setp.ne.s16 	%p10, %rs7, 0;
	@%p10 bra 	$L__BB0_10;
	ld.param.u64 	%rd104, [_Z7cudaBFSPiS_S_PbS0_iiS__param_1];
	mov.b16 	%rs8, 1;
	st.global.u8 	[%rd9], %rs8;
	mov.b32 	%r36, 0;
	st.global.u32 	[%rd10], %r36;
	cvta.to.global.u64 	%rd71, %rd104;
	add.s64 	%rd72, %rd71, %rd8;
	st.global.u32 	[%rd72], %r1;
	ld.global.u32 	%r37, [%rd6];
	ld.global.u32 	%r38, [%rd7];
	min.s32 	%r39, %r37, %r38;
	add.s64 	%rd73, %rd1, %rd8;
	st.global.u32 	[%rd73], %r39;
$L__BB0_10:
	add.s32 	%r103, %r103, -1;
	add.s32 	%r101, %r101, -1;
	add.s32 	%r100, %r100, 1;
	setp.ne.s32 	%p11, %r100, 0;
	@%p11 bra 	$L__BB0_4;
$L__BB0_11:
	ld.param.u64 	%rd105, [_Z7cudaBFSPiS_S_PbS0_iiS__param_1];
	cvta.to.global.u64 	%rd11, %rd105;
	sub.s32 	%r40, %r1, %r29;
	setp.gt.u32 	%p12, %r40, -4;
	@%p12 bra 	$L__BB0_12;
	bra.uni 	$L__BB0_50;
$L__BB0_12:
	setp.lt.s32 	%p34, %r1, 1;
	@%p34 bra 	$L__BB0_49;
	setp.lt.u32 	%p35, %r1, 4;
	mov.b32 	%r107, 0;
	@%p35 bra 	$L__BB0_40;
	ld.param.u64 	%rd109, [_Z7cudaBFSPiS_S_PbS0_iiS__param_7];
	and.b32  	%r107, %r1, 2147483644;
	neg.s32 	%r106, %r107;
	add.s64 	%rd116, %rd4, 1;
	mul.wide.s32 	%rd95, %r2, 4;
	add.s64 	%rd96, %rd95, %rd2;
	add.s64 	%rd115, %rd96, 8;
	add.s64 	%rd114, %rd3, 3;
	add.s64 	%rd113, %rd11, 8;
	add.s64 	%rd112, %rd1, 8;
	cvta.to.global.u64 	%rd97, %rd109;
	add.s64 	%rd111, %rd97, 8;
	mov.u32 	%r105, %r2;
$L__BB0_15:
	ld.global.u8 	%rs25, [%rd116+-1];
	setp.ne.s16 	%p36, %rs25, 0;
	@%p36 bra 	$L__BB0_21;
	ld.global.u8 	%rs26, [%rd114+-3];
	setp.ne.s16 	%p37, %rs26, 0;
	@%p37 bra 	$L__BB0_21;
	mul.wide.s32 	%rd98, %r105, 4;
	add.s64 	%rd30, %rd2, %rd98;
	ld.global.u32 	%r70, [%rd30];
	setp.lt.s32 	%p38, %r70, 1;
	@%p38 bra 	$L__BB0_21;
	atom.relaxed.global.cas.b32 	%r71, [%rd111+-8], 0, 1;
	setp.eq.s32 	%p39, %r71, 1;
	@%p39 bra 	$L__BB0_21;
	ld.global.u8 	%rs27, [%rd116+-1];
	setp.ne.s16 	%p40, %rs27, 0;
	@%p40 bra 	$L__BB0_21;
	mov.b16 	%rs28, 1;
	st.global.u8 	[%rd116+-1], %rs28;
	mov.b32 	%r72, 0;
	st.global.u32 	[%rd111+-8], %r72;
	st.global.u32 	[%rd113+-8], %r1;
	ld.global.u32 	%r73, [%rd6];
	ld.global.u32 	%r74, [%rd30];
	min.s32 	%r75, %r73, %r74;
	st.global.u32 	[%rd112+-8], %r75;
$L__BB0_21:
	ld.global.u8 	%rs29, [%rd116];
	setp.ne.s16 	%p41, %rs29, 0;
	@%p41 bra 	$L__BB0_27;
	ld.global.u8 	%rs30, [%rd114+-2];
	setp.ne.s16 	%p42, %rs30, 0;
	@%p42 bra 	$L__BB0_27;
	ld.global.u32 	%r76, [%rd115+-4];
	setp.lt.s32 	%p43, %r76, 1;
	@%p43 bra 	$L__BB0_27;
	atom.relaxed.global.cas.b32 	%r77, [%rd111+-4], 0, 1;
	setp.eq.s32 	%p44, %r77, 1;
	@%p44 bra 	$L__BB0_27;
	ld.global.u8 	%rs31, [%rd116];
	setp.ne.s16 	%p45, %rs31, 0;
	@%p45 bra 	$L__BB0_27;
	mov.b16 	%rs32, 1;
	st.global.u8 	[%rd116], %rs32;
	mov.b32 	%r78, 0;
	st.global.u32 	[%rd111+-4], %r78;
	st.global.u32 	[%rd113+-4], %r1;
	ld.global.u32 	%r79, [%rd6];
	ld.global.u32 	%r80, [%rd115+-4];
	min.s32 	%r81, %r79, %r80;
	st.global.u32 	[%rd112+-4], %r81;
$L__BB0_27:
	ld.global.u8 	%rs33, [%rd116+1];
	setp.ne.s16 	%p46, %rs33, 0;
	@%p46 bra 	$L__BB0_33;
	ld.global.u8 	%rs34, [%rd114+-1];
	setp.ne.s16 	%p47, %rs34, 0;
	@%p47 bra 	$L__BB0_33;
	ld.global.u32 	%r82, [%rd115];
	setp.lt.s32 	%p48, %r82, 1;
	@%p48 bra 	$L__BB0_33;
	atom.relaxed.global.cas.b32 	%r83, [%rd111], 0, 1;
	setp.eq.s32 	%p49, %r83, 1;
	@%p49 bra 	$L__BB0_33;
	ld.global.u8 	%rs35, [%rd116+1];
	setp.ne.s16 	%p50, %rs35, 0;
	@%p50 bra 	$L__BB0_33;
	mov.b16 	%rs36, 1;
	st.global.u8 	[%rd116+1], %rs36;
	mov.b32 	%r84, 0;
	st.global.u32 	[%rd111], %r84;
	st.global.u32 	[%rd113], %r1;
	ld.global.u32 	%r85, [%rd6];
	ld.global.u32 	%r86, [%rd115];
	min.s32 	%r87, %r85, %r86;
	st.global.u32 	[%rd112], %r87;
$L__BB0_33:
	ld.global.u8 	%rs37, [%rd116+2];
	setp.ne.s16 	%p51, %rs37, 0;
	@%p51 bra 	$L__BB0_39;
	ld.global.u8 	%rs38, [%rd114];
	setp.ne.s16 	%p52, %rs38, 0;
	@%p52 bra 	$L__BB0_39;
	ld.global.u32 	%r88, [%rd115+4];
	setp.lt.s32 	%p53, %r88, 1;
	@%p53 bra 	$L__BB0_39;
	atom.relaxed.global.cas.b32 	%r89, [%rd111+4], 0, 1;
	setp.eq.s32 	%p54, %r89, 1;
	@%p54 bra 	$L__BB0_39;
	ld.global.u8 	%rs39, [%rd116+2];
	setp.ne.s16 	%p55, %rs39, 0;
	@%p55 bra 	$L__BB0_39;
	mov.b16 	%rs40, 1;
	st.global.u8 	[%rd116+2], %rs40;
	mov.b32 	%r90, 0;
	st.global.u32 	[%rd111+4], %r90;
	st.global.u32 	[%rd113+4], %r1;
	ld.global.u32 	%r91, [%rd6];
	ld.global.u32 	%r92, [%rd115+4];
	min.s32 	%r93, %r91, %r92;
	st.global.u32 	[%rd112+4], %r93;
$L__BB0_39:
	add.s32 	%r106, %r106, 4;
	add.s32 	%r105, %r105, 4;
	add.s64 	%rd116, %rd116, 4;
	add.s64 	%rd115, %rd115, 16;
	add.s64 	%rd114, %rd114, 4;
	add.s64 	%rd113, %rd113, 16;
	add.s64 	%rd112, %rd112, 16;
	add.s64 	%rd111, %rd111, 16;
	setp.ne.s32 	%p56, %r106, 0;
	@%p56 bra 	$L__BB0_15;
$L__BB0_40:
	and.b32  	%r22, %r1, 3;
	setp.eq.s32 	%p57, %r22, 0;
	@%p57 bra 	$L__BB0_49;
	ld.param.u64 	%rd110, [_Z7cudaBFSPiS_S_PbS0_iiS__param_7];
	ld.param.u64 	%rd106, [_Z7cudaBFSPiS_S_PbS0_iiS__param_1];
	add.s32 	%r109, %r107, %r2;
	cvt.u64.u32 	%rd99, %r107;
	mul.wide.u32 	%rd100, %r107, 4;
	cvta.to.global.u64 	%rd101, %rd110;
	add.s64 	%rd121, %rd101, %rd100;
	add.s64 	%rd120, %rd1, %rd100;
	cvta.to.global.u64 	%rd102, %rd106;
	add.s64 	%rd119, %rd102, %rd100;
	add.s64 	%rd118, %rd3, %rd99;
	add.s64 	%rd117, %rd4, %rd99;
	neg.s32 	%r108, %r22;
$L__BB0_42:
	.pragma "nounroll";
	mul.wide.s32 	%rd103, %r109, 4;
	add.s64 	%rd47, %rd2, %rd103;
	ld.global.u8 	%rs41, [%rd117];
	setp.ne.s16 	%p58, %rs41, 0;
	@%p58 bra 	$L__BB0_48;
	ld.global.u8 	%rs42, [%rd118];
	setp.ne.s16 	%p59, %rs42, 0;
	@%p59 bra 	$L__BB0_48;
	ld.global.u32 	%r94, [%rd47];
	setp.lt.s32 	%p60, %r94, 1;
	@%p60 bra 	$L__BB0_48;
	atom.relaxed.global.cas.b32 	%r95, [%rd121], 0, 1;
	setp.eq.s32 	%p61, %r95, 1;
	@%p61 bra 	$L__BB0_48;
	ld.global.u8 	%rs43, [%rd117];
	setp.ne.s16 	%p62, %rs43, 0;
	@%p62 bra 	$L__BB0_48;
	mov.b16 	%rs44, 1;
	st.global.u8 	[%rd117], %rs44;
	mov.b32 	%r96, 0;
	st.global.u32 	[%rd121], %r96;
	st.global.u32 	[%rd119], %r1;
	ld.global.u32 	%r97, [%rd6];
	ld.global.u32 	%r98, [%rd47];
	min.s32 	%r99, %r97, %r98;
	st.global.u32 	[%rd120], %r99;
$L__BB0_48:
	add.s32 	%r109, %r109, 1;
	add.s64 	%rd121, %rd121, 4;
	add.s64 	%rd120, %rd120, 4;
	add.s64 	%rd119, %rd119, 4;
	add.s64 	%rd118, %rd118, 1;
	add.s64 	%rd117, %rd117, 1;
	add.s32 	%r108, %r108, 1;
	setp.ne.s32 	%p63, %r108, 0;
	@%p63 bra 	$L__BB0_42;
$L__BB0_49:
	ret;
$L__BB0_50:
	ld.param.u64 	%rd108, [_Z7cudaBFSPiS_S_PbS0_iiS__param_7];
	cvt.s64.s32 	%rd18, %r103;
	add.s64 	%rd19, %rd4, %rd18;
	ld.global.u8 	%rs9, [%rd19];
	setp.ne.s16 	%p13, %rs9, 0;
	add.s64 	%rd20, %rd3, %rd18;
	cvta.to.global.u64 	%rd74, %rd108;
	mul.wide.s32 	%rd75, %r103, 4;
	add.s64 	%rd21, %rd74, %rd75;
	@%p13 bra 	$L__BB0_56;
	ld.global.u8 	%rs10, [%rd20];
	setp.ne.s16 	%p14, %rs10, 0;
	@%p14 bra 	$L__BB0_56;
	cvt.u32.u64 	%r41, %rd18;
	add.s32 	%r42, %r41, %r2;
	mul.wide.s32 	%rd76, %r42, 4;
	add.s64 	%rd22, %rd2, %rd76;
	ld.global.u32 	%r43, [%rd22];
	setp.lt.s32 	%p15, %r43, 1;
	@%p15 bra 	$L__BB0_56;
	atom.relaxed.global.cas.b32 	%r44, [%rd21], 0, 1;
	setp.eq.s32 	%p16, %r44, 1;
	@%p16 bra 	$L__BB0_56;
	ld.global.u8 	%rs11, [%rd19];
	setp.ne.s16 	%p17, %rs11, 0;
	@%p17 bra 	$L__BB0_56;
	mov.b16 	%rs12, 1;
	st.global.u8 	[%rd19], %rs12;
	mov.b32 	%r45, 0;
	st.global.u32 	[%rd21], %r45;
	shl.b64 	%rd77, %rd18, 2;
	add.s64 	%rd78, %rd11, %rd77;
	st.global.u32 	[%rd78], %r1;
	ld.global.u32 	%r46, [%rd6];
	ld.global.u32 	%r47, [%rd22];
	min.s32 	%r48, %r46, %r47;
	add.s64 	%rd79, %rd1, %rd77;
	st.global.u32 	[%rd79], %r48;
$L__BB0_56:
	ld.global.u8 	%rs13, [%rd19+-1];
	setp.ne.s16 	%p18, %rs13, 0;
	cvt.s64.s32 	%rd80, %r2;
	add.s64 	%rd81, %rd18, %rd80;
	shl.b64 	%rd82, %rd81, 2;
	add.s64 	%rd23, %rd2, %rd82;
	@%p18 bra 	$L__BB0_62;
	ld.global.u8 	%rs14, [%rd20+-1];
	setp.ne.s16 	%p19, %rs14, 0;
	@%p19 bra 	$L__BB0_62;
	ld.global.u32 	%r49, [%rd23+-4];
	setp.lt.s32 	%p20, %r49, 1;
	@%p20 bra 	$L__BB0_62;
	atom.relaxed.global.cas.b32 	%r50, [%rd21+-4], 0, 1;
	setp.eq.s32 	%p21, %r50, 1;
	@%p21 bra 	$L__BB0_62;
	ld.global.u8 	%rs15, [%rd19+-1];
	setp.ne.s16 	%p22, %rs15, 0;
	@%p22 bra 	$L__BB0_62;
	mov.b16 	%rs16, 1;
	st.global.u8 	[%rd19+-1], %rs16;
	mov.b32 	%r51, 0;
	st.global.u32 	[%rd21+-4], %r51;
	shl.b64 	%rd84, %rd18, 2;
	add.s64 	%rd85, %rd11, %rd84;
	st.global.u32 	[%rd85+-4], %r1;
	ld.global.u32 	%r52, [%rd6];
	ld.global.u32 	%r53, [%rd23+-4];
	min.s32 	%r54, %r52, %r53;
	add.s64 	%rd86, %rd1, %rd84;
	st.global.u32 	[%rd86+-4], %r54;
$L__BB0_62:
	ld.global.u8 	%rs17, [%rd19+-2];
	setp.ne.s16 	%p23, %rs17, 0;
	@%p23 bra 	$L__BB0_68;
	ld.global.u8 	%rs18, [%rd20+-2];
	setp.ne.s16 	%p24, %rs18, 0;
	@%p24 bra 	$L__BB0_68;
	ld.global.u32 	%r55, [%rd23+-8];
	setp.lt.s32 	%p25, %r55, 1;
	@%p25 bra 	$L__BB0_68;
	atom.relaxed.global.cas.b32 	%r56, [%rd21+-8], 0, 1;
	setp.eq.s32 	%p26, %r56, 1;
	@%p26 bra 	$L__BB0_68;
	ld.global.u8 	%rs19, [%rd19+-2];
	setp.ne.s16 	%p27, %rs19, 0;
	@%p27 bra 	$L__BB0_68;
	mov.b16 	%rs20, 1;
	st.global.u8 	[%rd19+-2], %rs20;
	mov.b32 	%r57, 0;
	st.global.u32 	[%rd21+-8], %r57;
	shl.b64 	%rd88, %rd18, 2;
	add.s64 	%rd89, %rd11, %rd88;
	st.global.u32 	[%rd89+-8], %r1;
	ld.global.u32 	%r58, [%rd6];
	ld.global.u32 	%r59, [%rd23+-8];
	min.s32 	%r60, %r58, %r59;
	add.s64 	%rd90, %rd1, %rd88;
	st.global.u32 	[%rd90+-8], %r60;
$L__BB0_68:
	ld.global.u8 	%rs21, [%rd19+-3];
	setp.ne.s16 	%p28, %rs21, 0;
	@%p28 bra 	$L__BB0_74;
	ld.global.u8 	%rs22, [%rd20+-3];
	setp.ne.s16 	%p29, %rs22, 0;
	@%p29 bra 	$L__BB0_74;
	ld.global.u32 	%r61, [%rd23+-12];
	setp.lt.s32 	%p30, %r61, 1;
	@%p30 bra 	$L__BB0_74;
	atom.relaxed.global.cas.b32 	%r62, [%rd21+-12], 0, 1;
	setp.eq.s32 	%p31, %r62, 1;
	@%p31 bra 	$L__BB0_74;
	ld.global.u8 	%rs23, [%rd19+-3];
	setp.ne.s16 	%p32, %rs23, 0;
	@%p32 bra 	$L__BB0_74;
	mov.b16 	%rs24, 1;
	st.global.u8 	[%rd19+-3], %rs24;
	mov.b32 	%r63, 0;
	st.global.u32 	[%rd21+-12], %r63;
	shl.b64 	%rd92, %rd18, 2;
	add.s64 	%rd93, %rd11, %rd92;
	st.global.u32 	[%rd93+-12], %r1;
	ld.global.u32 	%r64, [%rd6];
	ld.global.u32 	%r65, [%rd23+-12];
	min.s32 	%r66, %r64, %r65;
	add.s64 	%rd94, %rd1, %rd92;
	st.global.u32 	[%rd94+-12], %r66;
$L__BB0_74:
	cvt.u32.u64 	%r67, %rd18;
	add.s32 	%r103, %r67, -4;
	setp.gt.s32 	%p33, %r103, %r1;
	@%p33 bra 	$L__BB0_50;
	bra.uni 	$L__BB0_12;

}


// ===== COMPILED SASS (sm_100) =====

	.target	sm_100

	.elftype	@"ET_EXEC"


//--------------------- .note.nv.tkinfo           --------------------------
	.section	.note.nv.tkinfo,"",@"SHT_NOTE"
	.sectionflags	@"SHF_NOTE_NV_TKINFO"
	.tkinfo
        /*0018*/ 	.word	0x00000002
        /*0030*/ 	.string	""
        /*0030*/ 	.string	"ptxas"
        /*0030*/ 	.string	"Cuda compilation tools, release 13.0, V13.0.88"
        /*0030*/ 	.string	"Build cuda_13.0.r13.0/compiler.36424714_0"
        /*0030*/ 	.string	"-arch sm_100 -m 64 "



//--------------------- .note.nv.cuinfo           --------------------------
	.section	.note.nv.cuinfo,"",@"SHT_NOTE"
	.sectionflags	@"SHF_NOTE_NV_CUINFO"
        /*0018*/ 	.short	0x0002
        /*001a*/ 	.short	0x0064
        /*001c*/ 	.short	0x0082
	.zero		2


//--------------------- .nv.info                  --------------------------
	.section	.nv.info,"",@"SHT_CUDA_INFO"
	.align	4


	//----- nvinfo : EIATTR_REGCOUNT
	.align		4
        /*0000*/ 	.byte	0x04, 0x2f
        /*0002*/ 	.short	(.L_1 - .L_0)
	.align		4
.L_0:
        /*0004*/ 	.word	index@(_Z7cudaBFSPiS_S_PbS0_iiS_)
        /*0008*/ 	.word	0x00000020


	//----- nvinfo : EIATTR_FRAME_SIZE
	.align		4
.L_1:
        /*000c*/ 	.byte	0x04, 0x11
        /*000e*/ 	.short	(.L_3 - .L_2)
	.align		4
.L_2:
        /*0010*/ 	.word	index@(_Z7cudaBFSPiS_S_PbS0_iiS_)
        /*0014*/ 	.word	0x00000000


	//----- nvinfo : EIATTR_MIN_STACK_SIZE
	.align		4
.L_3:
        /*0018*/ 	.byte	0x04, 0x12
        /*001a*/ 	.short	(.L_5 - .L_4)
	.align		4
.L_4:
        /*001c*/ 	.word	index@(_Z7cudaBFSPiS_S_PbS0_iiS_)
        /*0020*/ 	.word	0x00000000
.L_5:


//--------------------- .nv.compat                --------------------------
	.section	.nv.compat,"",@"SHT_CUDA_COMPAT_INFO"
	.align	4
        /*0000*/ 	.byte	0x02, 0x09, 0x00, 0x00, 0x02, 0x02, 0x01, 0x00, 0x02, 0x05, 0x05, 0x00, 0x03, 0x07, 0x01, 0x01
        /*0010*/ 	.byte	0x02, 0x03, 0x00, 0x00, 0x02, 0x06, 0x01, 0x00, 0x04, 0x0b, 0x08, 0x00, 0x09, 0x00, 0x00, 0x00
        /*0020*/ 	.byte	0x00, 0x00, 0x00, 0x00


//--------------------- .nv.info._Z7cudaBFSPiS_S_PbS0_iiS_ --------------------------
	.section	.nv.info._Z7cudaBFSPiS_S_PbS0_iiS_,"",@"SHT_CUDA_INFO"
	.sectionflags	@""
	.align	4


	//----- nvinfo : EIATTR_CUDA_API_VERSION
	.align		4
        /*0000*/ 	.byte	0x04, 0x37
        /*0002*/ 	.short	(.L_7 - .L_6)
.L_6:
        /*0004*/ 	.word	0x00000082


	//----- nvinfo : EIATTR_KPARAM_INFO
	.align		4
.L_7:
        /*0008*/ 	.byte	0x04, 0x17
        /*000a*/ 	.short	(.L_9 - .L_8)
.L_8:
        /*000c*/ 	.word	0x00000000
        /*0010*/ 	.short	0x0007
        /*0012*/ 	.short	0x0030
        /*0014*/ 	.byte	0x00, 0xf5, 0x21, 0x00


	//----- nvinfo : EIATTR_KPARAM_INFO
	.align		4
.L_9:
        /*0018*/ 	.byte	0x04, 0x17
        /*001a*/ 	.short	(.L_11 - .L_10)
.L_10:
        /*001c*/ 	.word	0x00000000
        /*0020*/ 	.short	0x0006
        /*0022*/ 	.short	0x002c
        /*0024*/ 	.byte	0x00, 0xf0, 0x11, 0x00


	//----- nvinfo : EIATTR_KPARAM_INFO
	.align		4
.L_11:
        /*0028*/ 	.byte	0x04, 0x17
        /*002a*/ 	.short	(.L_13 - .L_12)
.L_12:
        /*002c*/ 	.word	0x00000000
        /*0030*/ 	.short	0x0005
        /*0032*/ 	.short	0x0028
        /*0034*/ 	.byte	0x00, 0xf0, 0x11, 0x00


	//----- nvinfo : EIATTR_KPARAM_INFO
	.align		4
.L_13:
        /*0038*/ 	.byte	0x04, 0x17
        /*003a*/ 	.short	(.L_15 - .L_14)
.L_14:
        /*003c*/ 	.word	0x00000000
        /*0040*/ 	.short	0x0004
        /*0042*/ 	.short	0x0020
        /*0044*/ 	.byte	0x00, 0xf5, 0x21, 0x00


	//----- nvinfo : EIATTR_KPARAM_INFO
	.align		4
.L_15:
        /*0048*/ 	.byte	0x04, 0x17
        /*004a*/ 	.short	(.L_17 - .L_16)
.L_16:
        /*004c*/ 	.word	0x00000000
        /*0050*/ 	.short	0x0003
        /*0052*/ 	.short	0x0018
        /*0054*/ 	.byte	0x00, 0xf5, 0x21, 0x00


	//----- nvinfo : EIATTR_KPARAM_INFO
	.align		4
.L_17:
        /*0058*/ 	.byte	0x04, 0x17
        /*005a*/ 	.short	(.L_19 - .L_18)
.L_18:
        /*005c*/ 	.word	0x00000000
        /*0060*/ 	.short	0x0002
        /*0062*/ 	.short	0x0010
        /*0064*/ 	.byte	0x00, 0xf5, 0x21, 0x00


	//----- nvinfo : EIATTR_KPARAM_INFO
	.align		4
.L_19:
        /*0068*/ 	.byte	0x04, 0x17
        /*006a*/ 	.short	(.L_21 - .L_20)
.L_20:
        /*006c*/ 	.word	0x00000000
        /*0070*/ 	.short	0x0001
        /*0072*/ 	.short	0x0008
        /*0074*/ 	.byte	0x00, 0xf5, 0x21, 0x00


	//----- nvinfo : EIATTR_KPARAM_INFO
	.align		4
.L_21:
        /*0078*/ 	.byte	0x04, 0x17
        /*007a*/ 	.short	(.L_23 - .L_22)
.L_22:
        /*007c*/ 	.word	0x00000000
        /*0080*/ 	.short	0x0000
        /*0082*/ 	.short	0x0000
        /*0084*/ 	.byte	0x00, 0xf5, 0x21, 0x00


	//----- nvinfo : EIATTR_SPARSE_MMA_MASK
	.align		4
.L_23:
        /*0088*/ 	.byte	0x03, 0x50
        /*008a*/ 	.short	0x0000


	//----- nvinfo : EIATTR_MAXREG_COUNT
	.align		4
        /*008c*/ 	.byte	0x03, 0x1b
        /*008e*/ 	.short	0x00ff


	//----- nvinfo : EIATTR_MERCURY_ISA_VERSION
	.align		4
        /*0090*/ 	.byte	0x03, 0x5f
        /*0092*/ 	.short	0x0101


	//----- nvinfo : EIATTR_VRC_CTA_INIT_COUNT
	.align		4
        /*0094*/ 	.byte	0x02, 0x4a
	.zero		1
	.zero		1


	//----- nvinfo : EIATTR_EXIT_INSTR_OFFSETS
	.align		4
        /*0098*/ 	.byte	0x04, 0x1c
        /*009a*/ 	.short	(.L_25 - .L_24)


	//   ....[0]....
.L_24:
        /*009c*/ 	.word	0x000000f0


	//   ....[1]....
        /*00a0*/ 	.word	0x00000150


	//   ....[2]....
        /*00a4*/ 	.word	0x00001000


	//   ....[3]....
        /*00a8*/ 	.word	0x00001a50


	//   ....[4]....
        /*00ac*/ 	.word	0x00001e80


	//----- nvinfo : EIATTR_CRS_STACK_SIZE
	.align		4
.L_25:
        /*00b0*/ 	.byte	0x04, 0x1e
        /*00b2*/ 	.short	(.L_27 - .L_26)
.L_26:
        /*00b4*/ 	.word	0x00000000


	//----- nvinfo : EIATTR_CBANK_PARAM_SIZE
	.align		4
.L_27:
        /*00b8*/ 	.byte	0x03, 0x19
        /*00ba*/ 	.short	0x0038


	//----- nvinfo : EIATTR_PARAM_CBANK
	.align		4
        /*00bc*/ 	.byte	0x04, 0x0a
        /*00be*/ 	.short	(.L_29 - .L_28)
	.align		4
.L_28:
        /*00c0*/ 	.word	index@(.nv.constant0._Z7cudaBFSPiS_S_PbS0_iiS_)
        /*00c4*/ 	.short	0x0380
        /*00c6*/ 	.short	0x0038


	//----- nvinfo : EIATTR_SW_WAR
	.align		4
.L_29:
        /*00c8*/ 	.byte	0x04, 0x36
        /*00ca*/ 	.short	(.L_31 - .L_30)
.L_30:
        /*00cc*/ 	.word	0x00000008
.L_31:


//--------------------- .nv.callgraph             --------------------------
	.section	.nv.callgraph,"",@"SHT_CUDA_CALLGRAPH"
	.align	4
	.sectionentsize	8
	.align		4
        /*0000*/ 	.word	0x00000000
	.align		4
        /*0004*/ 	.word	0xffffffff
	.align		4
        /*0008*/ 	.word	0x00000000
	.align		4
        /*000c*/ 	.word	0xfffffffe
	.align		4
        /*0010*/ 	.word	0x00000000
	.align		4
        /*0014*/ 	.word	0xfffffffd
	.align		4
        /*0018*/ 	.word	0x00000000
	.align		4
        /*001c*/ 	.word	0xfffffffc


//--------------------- .text._Z7cudaBFSPiS_S_PbS0_iiS_ --------------------------
	.section	.text._Z7cudaBFSPiS_S_PbS0_iiS_,"ax",@progbits
	.align	128
        .global         _Z7cudaBFSPiS_S_PbS0_iiS_
        .type           _Z7cudaBFSPiS_S_PbS0_iiS_,@function
        .size           _Z7cudaBFSPiS_S_PbS0_iiS_,(.L_x_31 - _Z7cudaBFSPiS_S_PbS0_iiS_)
        .other          _Z7cudaBFSPiS_S_PbS0_iiS_,@"STO_CUDA_ENTRY STV_DEFAULT"
_Z7cudaBFSPiS_S_PbS0_iiS_:
.text._Z7cudaBFSPiS_S_PbS0_iiS_:
[----:B------:R-:W-:Y:S08]  /*0000*/  LDC R1, c[0x0][0x37c] ;  /* 0x0000df00ff017b82 */ /* 0x000ff00000000800 */
[----:B------:R-:W0:Y:S01]  /*0010*/  LDC.64 R2, c[0x0][0x3a8] ;  /* 0x0000ea00ff027b82 */ /* 0x000e220000000a00 */
[----:B------:R-:W1:Y:S01]  /*0020*/  LDCU.64 UR4, c[0x0][0x398] ;  /* 0x00007300ff0477ac */ /* 0x000e620008000a00 */
[----:B------:R-:W2:Y:S01]  /*0030*/  LDCU.64 UR12, c[0x0][0x358] ;  /* 0x00006b00ff0c77ac */ /* 0x000ea20008000a00 */
[----:B-1----:R-:W-:-:S02]  /*0040*/  IMAD.U32 R22, RZ, RZ, UR4 ;  /* 0x00000004ff167e24 */ /* 0x002fc4000f8e00ff */
[----:B------:R-:W-:-:S03]  /*0050*/  IMAD.U32 R0, RZ, RZ, UR5 ;  /* 0x00000005ff007e24 */ /* 0x000fc6000f8e00ff */
[----:B0-----:R-:W-:-:S04]  /*0060*/  IADD3 R4, P0, PT, R3, R22, RZ ;  /* 0x0000001603047210 */ /* 0x001fc80007f1e0ff */
[----:B------:R-:W-:-:S05]  /*0070*/  LEA.HI.X.SX32 R5, R3, R0, 0x1, P0 ;  /* 0x0000000003057211 */ /* 0x000fca00000f0eff */
[----:B--2---:R-:W2:Y:S01]  /*0080*/  LDG.E.U8 R4, desc[UR12][R4.64] ;  /* 0x0000000c04047981 */ /* 0x004ea2000c1e1100 */
[----:B------:R-:W0:Y:S01]  /*0090*/  S2UR UR4, SR_CTAID.X ;  /* 0x00000000000479c3 */ /* 0x000e220000002500 */
[----:B------:R-:W0:Y:S07]  /*00a0*/  S2R R6, SR_TID.X ;  /* 0x0000000000067919 */ /* 0x000e2e0000002100 */
[----:B------:R-:W0:Y:S02]  /*00b0*/  LDC R25, c[0x0][0x360] ;  /* 0x0000d800ff197b82 */ /* 0x000e240000000800 */
[----:B0-----:R-:W-:Y:S01]  /*00c0*/  IMAD R25, R25, UR4, R6 ;  /* 0x0000000419197c24 */ /* 0x001fe2000f8e0206 */
[----:B--2---:R-:W-:-:S04]  /*00d0*/  ISETP.NE.AND P0, PT, R4, RZ, PT ;  /* 0x000000ff0400720c */ /* 0x004fc80003f05270 */
[----:B------:R-:W-:-:S13]  /*00e0*/  ISETP.GE.OR P0, PT, R25, R2, P0 ;  /* 0x000000021900720c */ /* 0x000fda0000706670 */
[----:B------:R-:W-:Y:S05]  /*00f0*/  @P0 EXIT ;  /* 0x000000000000094d */ /* 0x000fea0003800000 */
[----:B------:R-:W-:Y:S02]  /*0100*/  SHF.R.S32.HI R3, RZ, 0x1f, R25 ;  /* 0x0000001fff037819 */ /* 0x000fe40000011419 */
[----:B------:R-:W-:-:S05]  /*0110*/  IADD3 R4, P0, PT, R25, R22, RZ ;  /* 0x0000001619047210 */ /* 0x000fca0007f1e0ff */
[----:B------:R-:W-:-:S05]  /*0120*/  IMAD.X R5, R3, 0x1, R0, P0 ;  /* 0x0000000103057824 */ /* 0x000fca00000e0600 */
[----:B------:R-:W2:Y:S02]  /*0130*/  LDG.E.U8 R6, desc[UR12][R4.64] ;  /* 0x0000000c04067981 */ /* 0x000ea4000c1e1100 */
[----:B--2---:R-:W-:-:S13]  /*0140*/  ISETP.NE.AND P0, PT, R6, RZ, PT ;  /* 0x000000ff0600720c */ /* 0x004fda0003f05270 */
[----:B------:R-:W-:Y:S05]  /*0150*/  @!P0 EXIT ;  /* 0x000000000000894d */ /* 0x000fea0003800000 */
[----:B------:R-:W0:Y:S01]  /*0160*/  LDCU.64 UR4, c[0x0][0x3a0] ;  /* 0x00007400ff0477ac */ /* 0x000e220008000a00 */
[----:B------:R-:W-:Y:S01]  /*0170*/  IMAD.MOV.U32 R8, RZ, RZ, 0x1 ;  /* 0x00000001ff087424 */ /* 0x000fe200078e00ff */
[----:B------:R-:W1:Y:S01]  /*0180*/  LDC.64 R10, c[0x0][0x390] ;  /* 0x0000e400ff0a7b82 */ /* 0x000e620000000a00 */
[----:B------:R2:W-:Y:S01]  /*0190*/  STG.E.U8 desc[UR12][R4.64], RZ ;  /* 0x000000ff04007986 */ /* 0x0005e2000c10110c */
[----:B------:R-:W3:Y:S01]  /*01a0*/  LDCU.64 UR6, c[0x0][0x3a0] ;  /* 0x00007400ff0677ac */ /* 0x000ee20008000a00 */
[----:B------:R-:W-:Y:S01]  /*01b0*/  BSSY.RECONVERGENT B0, `(.L_x_0) ;  /* 0x000003e000007945 */ /* 0x000fe20003800200 */
[C---:B------:R-:W-:Y:S01]  /*01c0*/  IMAD R24, R25.reuse, R2, RZ ;  /* 0x0000000219187224 */ /* 0x040fe200078e02ff */
[----:B------:R-:W4:Y:S01]  /*01d0*/  LDCU.64 UR8, c[0x0][0x398] ;  /* 0x00007300ff0877ac */ /* 0x000f220008000a00 */
[----:B0-----:R-:W-:Y:S01]  /*01e0*/  IADD3 R6, P0, PT, R25, UR4, RZ ;  /* 0x0000000419067c10 */ /* 0x001fe2000ff1e0ff */
[----:B------:R-:W0:Y:S03]  /*01f0*/  LDCU UR4, c[0x0][0x3a8] ;  /* 0x00007500ff0477ac */ /* 0x000e260008000800 */
[----:B------:R-:W-:Y:S01]  /*0200*/  IADD3.X R7, PT, PT, R3, UR5, RZ, P0, !PT ;  /* 0x0000000503077c10 */ /* 0x000fe200087fe4ff */
[----:B------:R-:W-:-:S02]  /*0210*/  IMAD.IADD R3, R2, 0x1, -R25 ;  /* 0x0000000102037824 */ /* 0x000fc400078e0a19 */
[----:B-1----:R-:W-:Y:S02]  /*0220*/  IMAD.WIDE R10, R25, 0x4, R10 ;  /* 0x00000004190a7825 */ /* 0x002fe400078e020a */
[----:B------:R2:W-:Y:S01]  /*0230*/  STG.E.U8 desc[UR12][R6.64], R8 ;  /* 0x0000000806007986 */ /* 0x0005e2000c10110c */
[----:B------:R-:W-:Y:S01]  /*0240*/  LOP3.LUT P0, R14, R3, 0x3, RZ, 0xc0, !PT ;  /* 0x00000003030e7812 */ /* 0x000fe2000780c0ff */
[----:B0-----:R-:W-:-:S12]  /*0250*/  IMAD.U32 R3, RZ, RZ, UR4 ;  /* 0x00000004ff037e24 */ /* 0x001fd8000f8e00ff */
[----:B--234-:R-:W-:Y:S05]  /*0260*/  @!P0 BRA `(.L_x_1) ;  /* 0x0000000000c88947 */ /* 0x01cfea0003800000 */
[----:B------:R-:W0:Y:S01]  /*0270*/  LDC.64 R4, c[0x0][0x380] ;  /* 0x0000e000ff047b82 */ /* 0x000e220000000a00 */
[----:B------:R-:W-:Y:S02]  /*0280*/  IMAD R23, R25, R2, R2 ;  /* 0x0000000219177224 */ /* 0x000fe400078e0202 */
[----:B------:R-:W-:Y:S02]  /*0290*/  IMAD.MOV R2, RZ, RZ, -R14 ;  /* 0x000000ffff027224 */ /* 0x000fe400078e0a0e */
[----:B------:R-:W-:-:S03]  /*02a0*/  IMAD.U32 R3, RZ, RZ, UR4 ;  /* 0x00000004ff037e24 */ /* 0x000fc6000f8e00ff */
[----:B------:R-:W1:Y:S08]  /*02b0*/  LDC.64 R6, c[0x0][0x3b0] ;  /* 0x0000ec00ff067b82 */ /* 0x000e700000000a00 */
[----:B------:R-:W2:Y:S08]  /*02c0*/  LDC.64 R8, c[0x0][0x390] ;  /* 0x0000e400ff087b82 */ /* 0x000eb00000000a00 */
[----:B------:R-:W3:Y:S02]  /*02d0*/  LDC.64 R12, c[0x0][0x388] ;  /* 0x0000e200ff0c7b82 */ /* 0x000ee40000000a00 */
.L_x_4:
[----:B------:R-:W-:Y:S01]  /*02e0*/  IMAD.U32 R22, RZ, RZ, UR8 ;  /* 0x00000008ff167e24 */ /* 0x000fe2000f8e00ff */
[----:B------:R-:W-:Y:S01]  /*02f0*/  SHF.R.S32.HI R15, RZ, 0x1f, R3 ;  /* 0x0000001fff0f7819 */ /* 0x000fe20000011403 */
[----:B------:R-:W-:-:S03]  /*0300*/  IMAD.U32 R0, RZ, RZ, UR9 ;  /* 0x00000009ff007e24 */ /* 0x000fc6000f8e00ff */
[----:B------:R-:W-:-:S05]  /*0310*/  IADD3 R18, P0, PT, R3, R22, RZ ;  /* 0x0000001603127210 */ /* 0x000fca0007f1e0ff */
[----:B------:R-:W-:-:S05]  /*0320*/  IMAD.X R19, R15, 0x1, R0, P0 ;  /* 0x000000010f137824 */ /* 0x000fca00000e0600 */
[----:B----4-:R-:W4:Y:S01]  /*0330*/  LDG.E.U8 R14, desc[UR12][R18.64] ;  /* 0x0000000c120e7981 */ /* 0x010f22000c1e1100 */
[----:B------:R-:W-:Y:S01]  /*0340*/  VIADD R2, R2, 0x1 ;  /* 0x0000000102027836 */ /* 0x000fe20000000000 */
[----:B------:R-:W-:Y:S04]  /*0350*/  BSSY.RECONVERGENT B1, `(.L_x_2) ;  /* 0x0000020000017945 */ /* 0x000fe80003800200 */
[----:B------:R-:W-:Y:S02]  /*0360*/  ISETP.NE.AND P0, PT, R2, RZ, PT ;  /* 0x000000ff0200720c */ /* 0x000fe40003f05270 */
[----:B----4-:R-:W-:-:S13]  /*0370*/  ISETP.NE.AND P1, PT, R14, RZ, PT ;  /* 0x000000ff0e00720c */ /* 0x010fda0003f25270 */
[----:B------:R-:W-:Y:S05]  /*0380*/  @P1 BRA `(.L_x_3) ;  /* 0x0000000000701947 */ /* 0x000fea0003800000 */
[----:B------:R-:W-:-:S04]  /*0390*/  IADD3 R14, P1, PT, R3, UR6, RZ ;  /* 0x00000006030e7c10 */ /* 0x000fc8000ff3e0ff */
[----:B------:R-:W-:-:S05]  /*03a0*/  IADD3.X R15, PT, PT, R15, UR7, RZ, P1, !PT ;  /* 0x000000070f0f7c10 */ /* 0x000fca0008ffe4ff */
[----:B------:R-:W4:Y:S02]  /*03b0*/  LDG.E.U8 R14, desc[UR12][R14.64] ;  /* 0x0000000c0e0e7981 */ /* 0x000f24000c1e1100 */
[----:B----4-:R-:W-:-:S13]  /*03c0*/  ISETP.NE.AND P1, PT, R14, RZ, PT ;  /* 0x000000ff0e00720c */ /* 0x010fda0003f25270 */
[----:B------:R-:W-:Y:S05]  /*03d0*/  @P1 BRA `(.L_x_3) ;  /* 0x00000000005c1947 */ /* 0x000fea0003800000 */
[----:B0-----:R-:W-:-:S05]  /*03e0*/  IMAD.WIDE R14, R23, 0x4, R4 ;  /* 0x00000004170e7825 */ /* 0x001fca00078e0204 */
[----:B------:R-:W4:Y:S02]  /*03f0*/  LDG.E R16, desc[UR12][R14.64] ;  /* 0x0000000c0e107981 */ /* 0x000f24000c1e1900 */
[----:B----4-:R-:W-:-:S13]  /*0400*/  ISETP.GE.AND P1, PT, R16, 0x1, PT ;  /* 0x000000011000780c */ /* 0x010fda0003f26270 */
[----:B------:R-:W-:Y:S05]  /*0410*/  @!P1 BRA `(.L_x_3) ;  /* 0x00000000004c9947 */ /* 0x000fea0003800000 */
[----:B------:R-:W-:Y:S02]  /*0420*/  IMAD.MOV.U32 R20, RZ, RZ, RZ ;  /* 0x000000ffff147224 */ /* 0x000fe400078e00ff */
[----:B-1----:R-:W-:-:S04]  /*0430*/  IMAD.WIDE R16, R3, 0x4, R6 ;  /* 0x0000000403107825 */ /* 0x002fc800078e0206 */
[----:B------:R-:W-:-:S05]  /*0440*/  IMAD.MOV.U32 R21, RZ, RZ, 0x1 ;  /* 0x00000001ff157424 */ /* 0x000fca00078e00ff */
[----:B------:R-:W4:Y:S02]  /*0450*/  ATOMG.E.CAS.STRONG.GPU PT, R20, [R16], R20, R21 ;  /* 0x00000014101473a9 */ /* 0x000f2400001ee115 */
[----:B----4-:R-:W-:-:S13]  /*0460*/  ISETP.NE.AND P1, PT, R20, 0x1, PT ;  /* 0x000000011400780c */ /* 0x010fda0003f25270 */
[----:B------:R-:W-:Y:S05]  /*0470*/  @!P1 BRA `(.L_x_3) ;  /* 0x0000000000349947 */ /* 0x000fea0003800000 */
[----:B------:R-:W4:Y:S02]  /*0480*/  LDG.E.U8 R20, desc[UR12][R18.64] ;  /* 0x0000000c12147981 */ /* 0x000f24000c1e1100 */
[----:B----4-:R-:W-:-:S13]  /*0490*/  ISETP.NE.AND P1, PT, R20, RZ, PT ;  /* 0x000000ff1400720c */ /* 0x010fda0003f25270 */
[----:B------:R-:W-:Y:S05]  /*04a0*/  @P1 BRA `(.L_x_3) ;  /* 0x0000000000281947 */ /* 0x000fea0003800000 */
[----:B------:R-:W-:-:S05]  /*04b0*/  IMAD.MOV.U32 R21, RZ, RZ, 0x1 ;  /* 0x00000001ff157424 */ /* 0x000fca00078e00ff */
[----:B------:R3:W-:Y:S04]  /*04c0*/  STG.E.U8 desc[UR12][R18.64], R21 ;  /* 0x0000001512007986 */ /* 0x0007e8000c10110c */
[----:B------:R4:W-:Y:S01]  /*04d0*/  STG.E desc[UR12][R16.64], RZ ;  /* 0x000000ff10007986 */ /* 0x0009e2000c10190c */
[----:B---3--:R-:W-:-:S05]  /*04e0*/  IMAD.WIDE R20, R3, 0x4, R12 ;  /* 0x0000000403147825 */ /* 0x008fca00078e020c */
[----:B------:R4:W-:Y:S04]  /*04f0*/  STG.E desc[UR12][R20.64], R25 ;  /* 0x0000001914007986 */ /* 0x0009e8000c10190c */
[----:B------:R-:W3:Y:S04]  /*0500*/  LDG.E R15, desc[UR12][R14.64] ;  /* 0x0000000c0e0f7981 */ /* 0x000ee8000c1e1900 */
[----:B------:R-:W3:Y:S01]  /*0510*/  LDG.E R28, desc[UR12][R10.64] ;  /* 0x0000000c0a1c7981 */ /* 0x000ee2000c1e1900 */
[----:B--2---:R-:W-:Y:S01]  /*0520*/  IMAD.WIDE R26, R3, 0x4, R8 ;  /* 0x00000004031a7825 */ /* 0x004fe200078e0208 */
[----:B---3--:R-:W-:-:S05]  /*0530*/  VIMNMX R29, PT, PT, R28, R15, PT ;  /* 0x0000000f1c1d7248 */ /* 0x008fca0003fe0100 */
[----:B------:R4:W-:Y:S02]  /*0540*/  STG.E desc[UR12][R26.64], R29 ;  /* 0x0000001d1a007986 */ /* 0x0009e4000c10190c */
.L_x_3:
[----:B------:R-:W-:Y:S05]  /*0550*/  BSYNC.RECONVERGENT B1 ;  /* 0x0000000000017941 */ /* 0x000fea0003800200 */
.L_x_2:
[----:B------:R-:W-:Y:S02]  /*0560*/  VIADD R3, R3, 0xffffffff ;  /* 0xffffffff03037836 */ /* 0x000fe40000000000 */
[----:B------:R-:W-:Y:S01]  /*0570*/  VIADD R23, R23, 0xffffffff ;  /* 0xffffffff17177836 */ /* 0x000fe20000000000 */
[----:B------:R-:W-:Y:S06]  /*0580*/  @P0 BRA `(.L_x_4) ;  /* 0xfffffffc00540947 */ /* 0x000fec000383ffff */
.L_x_1:
[----:B------:R-:W-:Y:S05]  /*0590*/  BSYNC.RECONVERGENT B0 ;  /* 0x0000000000007941 */ /* 0x000fea0003800200 */
.L_x_0:
[----:B------:R-:W5:Y:S01]  /*05a0*/  LDCU UR6, c[0x0][0x3a8] ;  /* 0x00007500ff0677ac */ /* 0x000f620008000800 */
[----:B0-----:R-:W0:Y:S01]  /*05b0*/  LDC.64 R4, c[0x0][0x380] ;  /* 0x0000e000ff047b82 */ /* 0x001e220000000a00 */
[----:B------:R-:W-:Y:S01]  /*05c0*/  BSSY.RECONVERGENT B0, `(.L_x_5) ;  /* 0x00000a2000007945 */ /* 0x000fe20003800200 */
[----:B------:R-:W0:Y:S01]  /*05d0*/  LDCU.64 UR8, c[0x0][0x3a0] ;  /* 0x00007400ff0877ac */ /* 0x000e220008000a00 */
[----:B------:R-:W0:Y:S05]  /*05e0*/  LDCU.64 UR16, c[0x0][0x398] ;  /* 0x00007300ff1077ac */ /* 0x000e2a0008000a00 */
[----:B-1----:R-:W1:Y:S01]  /*05f0*/  LDC.64 R6, c[0x0][0x3b0] ;  /* 0x0000ec00ff067b82 */ /* 0x002e620000000a00 */
[----:B------:R-:W0:Y:S01]  /*0600*/  LDCU.64 UR10, c[0x0][0x388] ;  /* 0x00007100ff0a77ac */ /* 0x000e220008000a00 */
[----:B------:R-:W0:Y:S01]  /*0610*/  LDCU.64 UR14, c[0x0][0x390] ;  /* 0x00007200ff0e77ac */ /* 0x000e220008000a00 */
[----:B-----5:R-:W-:Y:S01]  /*0620*/  VIADD R2, R25, -UR6 ;  /* 0x8000000619027c36 */ /* 0x020fe20008000000 */
[----:B------:R-:W0:Y:S04]  /*0630*/  LDCU.64 UR4, c[0x0][0x380] ;  /* 0x00007000ff0477ac */ /* 0x000e280008000a00 */
[----:B------:R-:W-:-:S13]  /*0640*/  ISETP.GT.U32.AND P0, PT, R2, -0x4, PT ;  /* 0xfffffffc0200780c */ /* 0x000fda0003f04070 */
[----:B------:R-:W-:Y:S05]  /*0650*/  @P0 BRA `(.L_x_6) ;  /* 0x0000000800600947 */ /* 0x000fea0003800000 */
.L_x_15:
[----:B0-----:R-:W-:Y:S01]  /*0660*/  IMAD.U32 R22, RZ, RZ, UR16 ;  /* 0x00000010ff167e24 */ /* 0x001fe2000f8e00ff */
[----:B------:R-:W-:Y:S01]  /*0670*/  SHF.R.S32.HI R2, RZ, 0x1f, R3 ;  /* 0x0000001fff027819 */ /* 0x000fe20000011403 */
[----:B------:R-:W-:-:S03]  /*0680*/  IMAD.U32 R0, RZ, RZ, UR17 ;  /* 0x00000011ff007e24 */ /* 0x000fc6000f8e00ff */
[----:B--2---:R-:W-:-:S05]  /*0690*/  IADD3 R8, P0, PT, R3, R22, RZ ;  /* 0x0000001603087210 */ /* 0x004fca0007f1e0ff */
[----:B------:R-:W-:-:S05]  /*06a0*/  IMAD.X R9, R2, 0x1, R0, P0 ;  /* 0x0000000102097824 */ /* 0x000fca00000e0600 */
[----:B-1-3--:R-:W2:Y:S01]  /*06b0*/  LDG.E.U8 R13, desc[UR12][R8.64] ;  /* 0x0000000c080d7981 */ /* 0x00aea2000c1e1100 */
[C---:B------:R-:W-:Y:S01]  /*06c0*/  IADD3 R12, P1, PT, R3.reuse, UR8, RZ ;  /* 0x00000008030c7c10 */ /* 0x040fe2000ff3e0ff */
[----:B------:R-:W-:Y:S01]  /*06d0*/  BSSY.RECONVERGENT B1, `(.L_x_7) ;  /* 0x0000024000017945 */ /* 0x000fe20003800200 */
[----:B-1----:R-:W-:Y:S01]  /*06e0*/  IMAD.WIDE R14, R3, 0x4, R6 ;  /* 0x00000004030e7825 */ /* 0x002fe200078e0206 */
[----:B--2---:R-:W-:Y:S02]  /*06f0*/  ISETP.NE.AND P0, PT, R13, RZ, PT ;  /* 0x000000ff0d00720c */ /* 0x004fe40003f05270 */
[----:B------:R-:W-:-:S11]  /*0700*/  IADD3.X R13, PT, PT, R2, UR9, RZ, P1, !PT ;  /* 0x00000009020d7c10 */ /* 0x000fd60008ffe4ff */
[----:B------:R-:W-:Y:S05]  /*0710*/  @P0 BRA `(.L_x_8) ;  /* 0x00000000007c0947 */ /* 0x000fea0003800000 */
[----:B----4-:R-:W2:Y:S02]  /*0720*/  LDG.E.U8 R16, desc[UR12][R12.64] ;  /* 0x0000000c0c107981 */ /* 0x010ea4000c1e1100 */
[----:B--2---:R-:W-:-:S13]  /*0730*/  ISETP.NE.AND P0, PT, R16, RZ, PT ;  /* 0x000000ff1000720c */ /* 0x004fda0003f05270 */
[----:B------:R-:W-:Y:S05]  /*0740*/  @P0 BRA `(.L_x_8) ;  /* 0x0000000000700947 */ /* 0x000fea0003800000 */
[----:B------:R-:W-:-:S04]  /*0750*/  IMAD.IADD R17, R24, 0x1, R3 ;  /* 0x0000000118117824 */ /* 0x000fc800078e0203 */
[----:B------:R-:W-:-:S05]  /*0760*/  IMAD.WIDE R16, R17, 0x4, R4 ;  /* 0x0000000411107825 */ /* 0x000fca00078e0204 */
[----:B------:R-:W2:Y:S02]  /*0770*/  LDG.E R18, desc[UR12][R16.64] ;  /* 0x0000000c10127981 */ /* 0x000ea4000c1e1900 */
[----:B--2---:R-:W-:-:S13]  /*0780*/  ISETP.GE.AND P0, PT, R18, 0x1, PT ;  /* 0x000000011200780c */ /* 0x004fda0003f06270 */
[----:B------:R-:W-:Y:S05]  /*0790*/  @!P0 BRA `(.L_x_8) ;  /* 0x00000000005c8947 */ /* 0x000fea0003800000 */
[----:B------:R-:W-:Y:S02]  /*07a0*/  IMAD.MOV.U32 R18, RZ, RZ, RZ ;  /* 0x000000ffff127224 */ /* 0x000fe400078e00ff */
[----:B------:R-:W-:-:S05]  /*07b0*/  IMAD.MOV.U32 R19, RZ, RZ, 0x1 ;  /* 0x00000001ff137424 */ /* 0x000fca00078e00ff */
[----:B------:R-:W2:Y:S02]  /*07c0*/  ATOMG.E.CAS.STRONG.GPU PT, R18, [R14], R18, R19 ;  /* 0x000000120e1273a9 */ /* 0x000ea400001ee113 */
[----:B--2---:R-:W-:-:S13]  /*07d0*/  ISETP.NE.AND P0, PT, R18, 0x1, PT ;  /* 0x000000011200780c */ /* 0x004fda0003f05270 */
[----:B------:R-:W-:Y:S05]  /*07e0*/  @!P0 BRA `(.L_x_8) ;  /* 0x0000000000488947 */ /* 0x000fea0003800000 */
[----:B------:R-:W2:Y:S01]  /*07f0*/  LDG.E.U8 R18, desc[UR12][R8.64] ;  /* 0x0000000c08127981 */ /* 0x000ea2000c1e1100 */
[----:B------:R-:W-:Y:S01]  /*0800*/  IMAD.MOV.U32 R28, RZ, RZ, 0x1 ;  /* 0x00000001ff1c7424 */ /* 0x000fe200078e00ff */
[----:B--2---:R-:W-:-:S13]  /*0810*/  ISETP.NE.AND P0, PT, R18, RZ, PT ;  /* 0x000000ff1200720c */ /* 0x004fda0003f05270 */
[----:B------:R-:W0:Y:S01]  /*0820*/  @!P0 LDC.64 R18, c[0x0][0x388] ;  /* 0x0000e200ff128b82 */ /* 0x000e220000000a00 */
[C---:B------:R-:W-:Y:S01]  /*0830*/  @!P0 IMAD.SHL.U32 R23, R3.reuse, 0x4, RZ ;  /* 0x0000000403178824 */ /* 0x040fe200078e00ff */
[----:B------:R-:W-:Y:S01]  /*0840*/  @!P0 SHF.L.U64.HI R26, R3, 0x2, R2 ;  /* 0x00000002031a8819 */ /* 0x000fe20000010202 */
[----:B------:R1:W-:Y:S04]  /*0850*/  @!P0 STG.E.U8 desc[UR12][R8.64], R28 ;  /* 0x0000001c08008986 */ /* 0x0003e8000c10110c */
[----:B------:R1:W-:Y:S01]  /*0860*/  @!P0 STG.E desc[UR12][R14.64], RZ ;  /* 0x000000ff0e008986 */ /* 0x0003e2000c10190c */
[----:B------:R-:W2:Y:S01]  /*0870*/  @!P0 LDC.64 R20, c[0x0][0x390] ;  /* 0x0000e400ff148b82 */ /* 0x000ea20000000a00 */
[----:B0-----:R-:W-:-:S05]  /*0880*/  @!P0 IADD3 R18, P1, PT, R23, R18, RZ ;  /* 0x0000001217128210 */ /* 0x001fca0007f3e0ff */
[----:B------:R-:W-:-:S05]  /*0890*/  @!P0 IMAD.X R19, R26, 0x1, R19, P1 ;  /* 0x000000011a138824 */ /* 0x000fca00008e0613 */
[----:B------:R1:W-:Y:S04]  /*08a0*/  @!P0 STG.E desc[UR12][R18.64], R25 ;  /* 0x0000001912008986 */ /* 0x0003e8000c10190c */
[----:B------:R-:W3:Y:S04]  /*08b0*/  @!P0 LDG.E R16, desc[UR12][R16.64] ;  /* 0x0000000c10108981 */ /* 0x000ee8000c1e1900 */
[----:B------:R-:W3:Y:S01]  /*08c0*/  @!P0 LDG.E R27, desc[UR12][R10.64] ;  /* 0x0000000c0a1b8981 */ /* 0x000ee2000c1e1900 */
[----:B--2---:R-:W-:-:S05]  /*08d0*/  @!P0 IADD3 R20, P1, PT, R23, R20, RZ ;  /* 0x0000001417148210 */ /* 0x004fca0007f3e0ff */
[----:B------:R-:W-:Y:S01]  /*08e0*/  @!P0 IMAD.X R21, R26, 0x1, R21, P1 ;  /* 0x000000011a158824 */ /* 0x000fe200008e0615 */
[----:B---3--:R-:W-:-:S05]  /*08f0*/  @!P0 VIMNMX R27, PT, PT, R27, R16, PT ;  /* 0x000000101b1b8248 */ /* 0x008fca0003fe0100 */
[----:B------:R1:W-:Y:S02]  /*0900*/  @!P0 STG.E desc[UR12][R20.64], R27 ;  /* 0x0000001b14008986 */ /* 0x0003e4000c10190c */
.L_x_8:
[----:B------:R-:W-:Y:S05]  /*0910*/  BSYNC.RECONVERGENT B1 ;  /* 0x0000000000017941 */ /* 0x000fea0003800200 */
.L_x_7:
[----:B-1----:R-:W2:Y:S01]  /*0920*/  LDG.E.U8 R19, desc[UR12][R8.64+-0x1] ;  /* 0xffffff0c08137981 */ /* 0x002ea2000c1e1100 */
[C---:B----4-:R-:W-:Y:S01]  /*0930*/  IADD3 R17, P0, PT, R24.reuse, R3, RZ ;  /* 0x0000000318117210 */ /* 0x050fe20007f1e0ff */
[----:B------:R-:W-:Y:S03]  /*0940*/  BSSY.RECONVERGENT B1, `(.L_x_9) ;  /* 0x0000023000017945 */ /* 0x000fe60003800200 */
[----:B------:R-:W-:Y:S02]  /*0950*/  LEA.HI.X.SX32 R18, R24, R2, 0x1, P0 ;  /* 0x0000000218127211 */ /* 0x000fe400000f0eff */
[----:B------:R-:W-:-:S04]  /*0960*/  LEA R16, P1, R17, UR4, 0x2 ;  /* 0x0000000411107c11 */ /* 0x000fc8000f8210ff */
[----:B------:R-:W-:Y:S02]  /*0970*/  LEA.HI.X R17, R17, UR5, R18, 0x2, P1 ;  /* 0x0000000511117c11 */ /* 0x000fe400088f1412 */
[----:B--2---:R-:W-:-:S13]  /*0980*/  ISETP.NE.AND P0, PT, R19, RZ, PT ;  /* 0x000000ff1300720c */ /* 0x004fda0003f05270 */
[----:B------:R-:W-:Y:S05]  /*0990*/  @P0 BRA `(.L_x_10) ;  /* 0x0000000000740947 */ /* 0x000fea0003800000 */
[----:B------:R-:W2:Y:S02]  /*09a0*/  LDG.E.U8 R18, desc[UR12][R12.64+-0x1] ;  /* 0xffffff0c0c127981 */ /* 0x000ea4000c1e1100 */
[----:B--2---:R-:W-:-:S13]  /*09b0*/  ISETP.NE.AND P0, PT, R18, RZ, PT ;  /* 0x000000ff1200720c */ /* 0x004fda0003f05270 */
[----:B------:R-:W-:Y:S05]  /*09c0*/  @P0 BRA `(.L_x_10) ;  /* 0x0000000000680947 */ /* 0x000fea0003800000 */
[----:B------:R-:W2:Y:S02]  /*09d0*/  LDG.E R18, desc[UR12][R16.64+-0x4] ;  /* 0xfffffc0c10127981 */ /* 0x000ea4000c1e1900 */
[----:B--2---:R-:W-:-:S13]  /*09e0*/  ISETP.GE.AND P0, PT, R18, 0x1, PT ;  /* 0x000000011200780c */ /* 0x004fda0003f06270 */
[----:B------:R-:W-:Y:S05]  /*09f0*/  @!P0 BRA `(.L_x_10) ;  /* 0x00000000005c8947 */ /* 0x000fea0003800000 */
[----:B------:R-:W-:Y:S02]  /*0a00*/  IMAD.MOV.U32 R18, RZ, RZ, RZ ;  /* 0x000000ffff127224 */ /* 0x000fe400078e00ff */
[----:B------:R-:W-:-:S05]  /*0a10*/  IMAD.MOV.U32 R19, RZ, RZ, 0x1 ;  /* 0x00000001ff137424 */ /* 0x000fca00078e00ff */
[----:B------:R-:W2:Y:S02]  /*0a20*/  ATOMG.E.CAS.STRONG.GPU PT, R18, [R14+-0x4], R18, R19 ;  /* 0xfffffc120e1273a9 */ /* 0x000ea400001ee113 */
        /* <DEDUP_REMOVED lines=10> */
[----:B0-----:R-:W-:-:S05]  /*0ad0*/  @!P0 IADD3 R20, P1, PT, R23, R18, RZ ;  /* 0x0000001217148210 */ /* 0x001fca0007f3e0ff */
[----:B------:R-:W-:Y:S02]  /*0ae0*/  @!P0 IMAD.X R21, R26, 0x1, R19, P1 ;  /* 0x000000011a158824 */ /* 0x000fe400008e0613 */
[----:B------:R-:W0:Y:S03]  /*0af0*/  @!P0 LDC.64 R18, c[0x0][0x390] ;  /* 0x0000e400ff128b82 */ /* 0x000e260000000a00 */
[----:B------:R1:W-:Y:S04]  /*0b00*/  @!P0 STG.E desc[UR12][R20.64+-0x4], R25 ;  /* 0xfffffc1914008986 */ /* 0x0003e8000c10190c */
[----:B------:R-:W2:Y:S04]  /*0b10*/  @!P0 LDG.E R27, desc[UR12][R10.64] ;  /* 0x0000000c0a1b8981 */ /* 0x000ea8000c1e1900 */
[----:B------:R-:W2:Y:S01]  /*0b20*/  @!P0 LDG.E R28, desc[UR12][R16.64+-0x4] ;  /* 0xfffffc0c101c8981 */ /* 0x000ea2000c1e1900 */
[----:B0-----:R-:W-:-:S05]  /*0b30*/  @!P0 IADD3 R18, P1, PT, R23, R18, RZ ;  /* 0x0000001217128210 */ /* 0x001fca0007f3e0ff */
[----:B------:R-:W-:Y:S01]  /*0b40*/  @!P0 IMAD.X R19, R26, 0x1, R19, P1 ;  /* 0x000000011a138824 */ /* 0x000fe200008e0613 */
[----:B--2---:R-:W-:-:S05]  /*0b50*/  @!P0 VIMNMX R27, PT, PT, R27, R28, PT ;  /* 0x0000001c1b1b8248 */ /* 0x004fca0003fe0100 */
[----:B------:R1:W-:Y:S02]  /*0b60*/  @!P0 STG.E desc[UR12][R18.64+-0x4], R27 ;  /* 0xfffffc1b12008986 */ /* 0x0003e4000c10190c */
.L_x_10:
[----:B------:R-:W-:Y:S05]  /*0b70*/  BSYNC.RECONVERGENT B1 ;  /* 0x0000000000017941 */ /* 0x000fea0003800200 */
.L_x_9:
[----:B-1----:R-:W2:Y:S01]  /*0b80*/  LDG.E.U8 R18, desc[UR12][R8.64+-0x2] ;  /* 0xfffffe0c08127981 */ /* 0x002ea2000c1e1100 */
[----:B------:R-:W-:Y:S01]  /*0b90*/  BSSY.RECONVERGENT B1, `(.L_x_11) ;  /* 0x0000020000017945 */ /* 0x000fe20003800200 */
        /* <DEDUP_REMOVED lines=8> */
[----:B------:R-:W-:Y:S02]  /*0c20*/  HFMA2 R18, -RZ, RZ, 0, 0 ;  /* 0x00000000ff127431 */ /* 0x000fe400000001ff */
        /* <DEDUP_REMOVED lines=22> */
.L_x_12:
[----:B------:R-:W-:Y:S05]  /*0d90*/  BSYNC.RECONVERGENT B1 ;  /* 0x0000000000017941 */ /* 0x000fea0003800200 */
.L_x_11:
        /* <DEDUP_REMOVED lines=15> */
[----:B------:R-:W2:Y:S02]  /*0e90*/  LDG.E.U8 R12, desc[UR12][R8.64+-0x3] ;  /* 0xfffffd0c080c7981 */ /* 0x000ea4000c1e1100 */
[----:B--2---:R-:W-:-:S13]  /*0ea0*/  ISETP.NE.AND P0, PT, R12, RZ, PT ;  /* 0x000000ff0c00720c */ /* 0x004fda0003f05270 */
[----:B------:R-:W-:Y:S05]  /*0eb0*/  @P0 BRA `(.L_x_14) ;  /* 0x0000000000380947 */ /* 0x000fea0003800000 */
[C---:B------:R-:W-:Y:S01]  /*0ec0*/  IMAD.SHL.U32 R18, R3.reuse, 0x4, RZ ;  /* 0x0000000403127824 */ /* 0x040fe200078e00ff */
[----:B------:R-:W-:Y:S01]  /*0ed0*/  SHF.L.U64.HI R20, R3, 0x2, R2 ;  /* 0x0000000203147819 */ /* 0x000fe20000010202 */
[----:B------:R-:W-:-:S03]  /*0ee0*/  IMAD.MOV.U32 R19, RZ, RZ, 0x1 ;  /* 0x00000001ff137424 */ /* 0x000fc600078e00ff */
[----:B------:R-:W-:Y:S02]  /*0ef0*/  IADD3 R12, P0, PT, R18, UR10, RZ ;  /* 0x0000000a120c7c10 */ /* 0x000fe4000ff1e0ff */
[----:B------:R0:W-:Y:S02]  /*0f00*/  STG.E.U8 desc[UR12][R8.64+-0x3], R19 ;  /* 0xfffffd1308007986 */ /* 0x0001e4000c10110c */
[----:B------:R-:W-:Y:S02]  /*0f10*/  IADD3.X R13, PT, PT, R20, UR11, RZ, P0, !PT ;  /* 0x0000000b140d7c10 */ /* 0x000fe400087fe4ff */
[----:B------:R1:W-:Y:S04]  /*0f20*/  STG.E desc[UR12][R14.64+-0xc], RZ ;  /* 0xfffff4ff0e007986 */ /* 0x0003e8000c10190c */
[----:B------:R1:W-:Y:S04]  /*0f30*/  STG.E desc[UR12][R12.64+-0xc], R25 ;  /* 0xfffff4190c007986 */ /* 0x0003e8000c10190c */
[----:B------:R-:W2:Y:S04]  /*0f40*/  LDG.E R17, desc[UR12][R16.64+-0xc] ;  /* 0xfffff40c10117981 */ /* 0x000ea8000c1e1900 */
[----:B------:R-:W2:Y:S01]  /*0f50*/  LDG.E R2, desc[UR12][R10.64] ;  /* 0x0000000c0a027981 */ /* 0x000ea2000c1e1900 */
[----:B------:R-:W-:-:S04]  /*0f60*/  IADD3 R18, P0, PT, R18, UR14, RZ ;  /* 0x0000000e12127c10 */ /* 0x000fc8000ff1e0ff */
[----:B0-----:R-:W-:Y:S02]  /*0f70*/  IADD3.X R19, PT, PT, R20, UR15, RZ, P0, !PT ;  /* 0x0000000f14137c10 */ /* 0x001fe400087fe4ff */
[----:B--2---:R-:W-:-:S05]  /*0f80*/  VIMNMX R21, PT, PT, R2, R17, PT ;  /* 0x0000001102157248 */ /* 0x004fca0003fe0100 */
[----:B------:R1:W-:Y:S02]  /*0f90*/  STG.E desc[UR12][R18.64+-0xc], R21 ;  /* 0xfffff41512007986 */ /* 0x0003e4000c10190c */
.L_x_14:
[----:B------:R-:W-:Y:S05]  /*0fa0*/  BSYNC.RECONVERGENT B1 ;  /* 0x0000000000017941 */ /* 0x000fea0003800200 */
.L_x_13:
[----:B------:R-:W-:-:S05]  /*0fb0*/  VIADD R3, R3, 0xfffffffc ;  /* 0xfffffffc03037836 */ /* 0x000fca0000000000 */
[----:B------:R-:W-:-:S13]  /*0fc0*/  ISETP.GT.AND P0, PT, R3, R25, PT ;  /* 0x000000190300720c */ /* 0x000fda0003f04270 */
[----:B------:R-:W-:Y:S05]  /*0fd0*/  @P0 BRA `(.L_x_15) ;  /* 0xfffffff400a00947 */ /* 0x000fea000383ffff */
.L_x_6:
[----:B0-----:R-:W-:Y:S05]  /*0fe0*/  BSYNC.RECONVERGENT B0 ;  /* 0x0000000000007941 */ /* 0x001fea0003800200 */
.L_x_5:
[----:B------:R-:W-:-:S13]  /*0ff0*/  ISETP.GE.AND P0, PT, R25, 0x1, PT ;  /* 0x000000011900780c */ /* 0x000fda0003f06270 */
[----:B------:R-:W-:Y:S05]  /*1000*/  @!P0 EXIT ;  /* 0x000000000000894d */ /* 0x000fea0003800000 */
[----:B------:R-:W-:Y:S01]  /*1010*/  ISETP.GE.U32.AND P0, PT, R25, 0x4, PT ;  /* 0x000000041900780c */ /* 0x000fe20003f06070 */
[----:B------:R-:W-:Y:S01]  /*1020*/  BSSY.RECONVERGENT B0, `(.L_x_16) ;  /* 0x00000a1000007945 */ /* 0x000fe20003800200 */
[----:B------:R-:W-:-:S11]  /*1030*/  IMAD.MOV.U32 R23, RZ, RZ, RZ ;  /* 0x000000ffff177224 */ /* 0x000fd600078e00ff */
[----:B------:R-:W-:Y:S05]  /*1040*/  @!P0 BRA `(.L_x_17) ;  /* 0x0000000800788947 */ /* 0x000fea0003800000 */
[----:B------:R-:W0:Y:S01]  /*1050*/  LDC.64 R2, c[0x0][0x380] ;  /* 0x0000e000ff027b82 */ /* 0x000e220000000a00 */
[----:B------:R-:W5:Y:S01]  /*1060*/  LDCU.64 UR10, c[0x0][0x3a0] ;  /* 0x00007400ff0a77ac */ /* 0x000f620008000a00 */
[----:B------:R-:W-:Y:S01]  /*1070*/  LOP3.LUT R23, R25, 0x7ffffffc, RZ, 0xc0, !PT ;  /* 0x7ffffffc19177812 */ /* 0x000fe200078ec0ff */
[----:B-1----:R-:W-:Y:S01]  /*1080*/  IMAD.MOV.U32 R7, RZ, RZ, R24 ;  /* 0x000000ffff077224 */ /* 0x002fe200078e0018 */
[----:B------:R-:W1:Y:S04]  /*1090*/  LDCU.64 UR8, c[0x0][0x388] ;  /* 0x00007100ff0877ac */ /* 0x000e680008000a00 */
[----:B--2---:R-:W2:Y:S01]  /*10a0*/  LDC.64 R8, c[0x0][0x380] ;  /* 0x0000e000ff087b82 */ /* 0x004ea20000000a00 */
[----:B------:R-:W4:Y:S01]  /*10b0*/  LDCU.64 UR6, c[0x0][0x390] ;  /* 0x00007200ff0677ac */ /* 0x000f220008000a00 */
[----:B------:R-:W4:Y:S01]  /*10c0*/  LDCU.64 UR4, c[0x0][0x3b0] ;  /* 0x00007600ff0477ac */ /* 0x000f220008000a00 */
[----:B-----5:R-:W-:-:S02]  /*10d0*/  UIADD3 UR10, UP0, UPT, UR10, 0x3, URZ ;  /* 0x000000030a0a7890 */ /* 0x020fc4000ff1e0ff */
[----:B-1----:R-:W-:Y:S01]  /*10e0*/  UIADD3 UR8, UP1, UPT, UR8, 0x8, URZ ;  /* 0x0000000808087890 */ /* 0x002fe2000ff3e0ff */
[----:B0-----:R-:W-:Y:S01]  /*10f0*/  IMAD.WIDE R2, R24, 0x4, R2 ;  /* 0x0000000418027825 */ /* 0x001fe200078e0202 */
[----:B------:R-:W-:Y:S02]  /*1100*/  UIADD3.X UR11, UPT, UPT, URZ, UR11, URZ, UP0, !UPT ;  /* 0x0000000bff0b7290 */ /* 0x000fe400087fe4ff */
[----:B------:R-:W-:Y:S01]  /*1110*/  UIADD3.X UR9, UPT, UPT, URZ, UR9, URZ, UP1, !UPT ;  /* 0x00000009ff097290 */ /* 0x000fe20008ffe4ff */
[----:B------:R-:W-:Y:S01]  /*1120*/  IMAD.U32 R6, RZ, RZ, UR10 ;  /* 0x0000000aff067e24 */ /* 0x000fe2000f8e00ff */
[----:B---3--:R-:W-:Y:S01]  /*1130*/  IADD3 R12, P0, PT, R2, 0x8, RZ ;  /* 0x00000008020c7810 */ /* 0x008fe20007f1e0ff */
[----:B----4-:R-:W-:Y:S01]  /*1140*/  UIADD3 UR6, UP0, UPT, UR6, 0x8, URZ ;  /* 0x0000000806067890 */ /* 0x010fe2000ff1e0ff */
[----:B------:R-:W-:Y:S01]  /*1150*/  IMAD.U32 R4, RZ, RZ, UR8 ;  /* 0x00000008ff047e24 */ /* 0x000fe2000f8e00ff */
[----:B------:R-:W-:Y:S01]  /*1160*/  UIADD3 UR4, UP1, UPT, UR4, 0x8, URZ ;  /* 0x0000000804047890 */ /* 0x000fe2000ff3e0ff */
[----:B------:R-:W-:Y:S01]  /*1170*/  IMAD.U32 R15, RZ, RZ, UR11 ;  /* 0x0000000bff0f7e24 */ /* 0x000fe2000f8e00ff */
[----:B------:R-:W-:Y:S01]  /*1180*/  UIADD3.X UR7, UPT, UPT, URZ, UR7, URZ, UP0, !UPT ;  /* 0x00000007ff077290 */ /* 0x000fe200087fe4ff */
[----:B------:R-:W-:Y:S01]  /*1190*/  IMAD.X R13, RZ, RZ, R3, P0 ;  /* 0x000000ffff0d7224 */ /* 0x000fe200000e0603 */
[----:B------:R-:W-:Y:S01]  /*11a0*/  IADD3 R22, P0, PT, R22, 0x1, RZ ;  /* 0x0000000116167810 */ /* 0x000fe20007f1e0ff */
[----:B------:R-:W-:Y:S01]  /*11b0*/  UIADD3.X UR5, UPT, UPT, URZ, UR5, URZ, UP1, !UPT ;  /* 0x00000005ff057290 */ /* 0x000fe20008ffe4ff */
[----:B------:R-:W-:-:S02]  /*11c0*/  IMAD.MOV R3, RZ, RZ, -R23 ;  /* 0x000000ffff037224 */ /* 0x000fc400078e0a17 */
[----:B------:R-:W-:Y:S02]  /*11d0*/  IMAD.U32 R2, RZ, RZ, UR6 ;  /* 0x00000006ff027e24 */ /* 0x000fe4000f8e00ff */
[----:B------:R-:W-:Y:S02]  /*11e0*/  IMAD.X R5, RZ, RZ, R0, P0 ;  /* 0x000000ffff057224 */ /* 0x000fe400000e0600 */
[----:B------:R-:W-:Y:S02]  /*11f0*/  IMAD.U32 R0, RZ, RZ, UR4 ;  /* 0x00000004ff007e24 */ /* 0x000fe4000f8e00ff */
[----:B------:R-:W-:Y:S02]  /*1200*/  IMAD.U32 R17, RZ, RZ, UR9 ;  /* 0x00000009ff117e24 */ /* 0x000fe4000f8e00ff */
[----:B------:R-:W-:Y:S02]  /*1210*/  IMAD.U32 R19, RZ, RZ, UR7 ;  /* 0x00000007ff137e24 */ /* 0x000fe4000f8e00ff */
[----:B--2---:R-:W-:-:S07]  /*1220*/  IMAD.U32 R21, RZ, RZ, UR5 ;  /* 0x00000005ff157e24 */ /* 0x004fce000f8e00ff */
.L_x_26:
[----:B------:R-:W-:Y:S02]  /*1230*/  IMAD.MOV.U32 R26, RZ, RZ, R22 ;  /* 0x000000ffff1a7224 */ /* 0x000fe400078e0016 */
[----:B------:R-:W-:-:S05]  /*1240*/  IMAD.MOV.U32 R27, RZ, RZ, R5 ;  /* 0x000000ffff1b7224 */ /* 0x000fca00078e0005 */
[----:B------:R-:W2:Y:S01]  /*1250*/  LDG.E.U8 R5, desc[UR12][R26.64+-0x1] ;  /* 0xffffff0c1a057981 */ /* 0x000ea2000c1e1100 */
[----:B------:R-:W-:Y:S01]  /*1260*/  BSSY.RECONVERGENT B1, `(.L_x_18) ;  /* 0x000001d000017945 */ /* 0x000fe20003800200 */
[----:B------:R-:W-:Y:S01]  /*1270*/  MOV R14, R6 ;  /* 0x00000006000e7202 */ /* 0x000fe20000000f00 */
[----:B------:R-:W-:Y:S02]  /*1280*/  IMAD.MOV.U32 R16, RZ, RZ, R4 ;  /* 0x000000ffff107224 */ /* 0x000fe400078e0004 */
[----:B------:R-:W-:Y:S02]  /*1290*/  IMAD.MOV.U32 R18, RZ, RZ, R2 ;  /* 0x000000ffff127224 */ /* 0x000fe400078e0002 */
[----:B------:R-:W-:Y:S01]  /*12a0*/  IMAD.MOV.U32 R20, RZ, RZ, R0 ;  /* 0x000000ffff147224 */ /* 0x000fe200078e0000 */
[----:B--2---:R-:W-:-:S13]  /*12b0*/  ISETP.NE.AND P0, PT, R5, RZ, PT ;  /* 0x000000ff0500720c */ /* 0x004fda0003f05270 */
[----:B------:R-:W-:Y:S05]  /*12c0*/  @P0 BRA `(.L_x_19) ;  /* 0x0000000000580947 */ /* 0x000fea0003800000 */
[----:B------:R-:W2:Y:S02]  /*12d0*/  LDG.E.U8 R0, desc[UR12][R14.64+-0x3] ;  /* 0xfffffd0c0e007981 */ /* 0x000ea4000c1e1100 */
[----:B--2---:R-:W-:-:S13]  /*12e0*/  ISETP.NE.AND P0, PT, R0, RZ, PT ;  /* 0x000000ff0000720c */ /* 0x004fda0003f05270 */
[----:B------:R-:W-:Y:S05]  /*12f0*/  @P0 BRA `(.L_x_19) ;  /* 0x00000000004c0947 */ /* 0x000fea0003800000 */
[----:B------:R-:W-:-:S05]  /*1300*/  IMAD.WIDE R28, R7, 0x4, R8 ;  /* 0x00000004071c7825 */ /* 0x000fca00078e0208 */
        /* <DEDUP_REMOVED lines=11> */
[----:B------:R0:W-:Y:S04]  /*13c0*/  @!P0 STG.E.U8 desc[UR12][R26.64+-0x1], R2 ;  /* 0xffffff021a008986 */ /* 0x0001e8000c10110c */
[----:B------:R0:W-:Y:S04]  /*13d0*/  @!P0 STG.E desc[UR12][R20.64+-0x8], RZ ;  /* 0xfffff8ff14008986 */ /* 0x0001e8000c10190c */
[----:B------:R0:W-:Y:S04]  /*13e0*/  @!P0 STG.E desc[UR12][R16.64+-0x8], R25 ;  /* 0xfffff81910008986 */ /* 0x0001e8000c10190c */
[----:B------:R-:W2:Y:S04]  /*13f0*/  @!P0 LDG.E R29, desc[UR12][R28.64] ;  /* 0x0000000c1c1d8981 */ /* 0x000ea8000c1e1900 */
[----:B------:R-:W2:Y:S02]  /*1400*/  @!P0 LDG.E R0, desc[UR12][R10.64] ;  /* 0x0000000c0a008981 */ /* 0x000ea4000c1e1900 */
[----:B--2---:R-:W-:-:S05]  /*1410*/  @!P0 VIMNMX R5, PT, PT, R0, R29, PT ;  /* 0x0000001d00058248 */ /* 0x004fca0003fe0100 */
[----:B------:R0:W-:Y:S02]  /*1420*/  @!P0 STG.E desc[UR12][R18.64+-0x8], R5 ;  /* 0xfffff80512008986 */ /* 0x0001e4000c10190c */
.L_x_19:
[----:B------:R-:W-:Y:S05]  /*1430*/  BSYNC.RECONVERGENT B1 ;  /* 0x0000000000017941 */ /* 0x000fea0003800200 */
.L_x_18:
[----:B------:R-:W2:Y:S01]  /*1440*/  LDG.E.U8 R0, desc[UR12][R26.64] ;  /* 0x0000000c1a007981 */ /* 0x000ea2000c1e1100 */
        /* <DEDUP_REMOVED lines=9> */
[----:B0-----:R-:W-:Y:S02]  /*14e0*/  IMAD.MOV.U32 R5, RZ, RZ, 0x1 ;  /* 0x00000001ff057424 */ /* 0x001fe400078e00ff */
[----:B------:R-:W-:-:S05]  /*14f0*/  IMAD.MOV.U32 R4, RZ, RZ, RZ ;  /* 0x000000ffff047224 */ /* 0x000fca00078e00ff */
        /* <DEDUP_REMOVED lines=13> */
.L_x_21:
[----:B------:R-:W-:Y:S05]  /*15d0*/  BSYNC.RECONVERGENT B1 ;  /* 0x0000000000017941 */ /* 0x000fea0003800200 */
.L_x_20:
        /* <DEDUP_REMOVED lines=10> */
[----:B01----:R-:W-:Y:S02]  /*1680*/  IMAD.MOV.U32 R5, RZ, RZ, 0x1 ;  /* 0x00000001ff057424 */ /* 0x003fe400078e00ff */
[----:B------:R-:W-:-:S05]  /*1690*/  IMAD.MOV.U32 R4, RZ, RZ, RZ ;  /* 0x000000ffff047224 */ /* 0x000fca00078e00ff */
[----:B------:R-:W2:Y:S02]  /*16a0*/  ATOMG.E.CAS.STRONG.GPU PT, R0, [R20], R4, R5 ;  /* 0x00000004140073a9 */ /* 0x000ea400001ee105 */
        /* <DEDUP_REMOVED lines=8> */
[----:B------:R-:W3:Y:S04]  /*1730*/  @!P0 LDG.E R0, desc[UR12][R10.64] ;  /* 0x0000000c0a008981 */ /* 0x000ee8000c1e1900 */
[----:B------:R-:W3:Y:S02]  /*1740*/  @!P0 LDG.E R5, desc[UR12][R12.64] ;  /* 0x0000000c0c058981 */ /* 0x000ee4000c1e1900 */
[----:B---3--:R-:W-:-:S05]  /*1750*/  @!P0 VIMNMX R5, PT, PT, R0, R5, PT ;  /* 0x0000000500058248 */ /* 0x008fca0003fe0100 */
[----:B------:R2:W-:Y:S02]  /*1760*/  @!P0 STG.E desc[UR12][R18.64], R5 ;  /* 0x0000000512008986 */ /* 0x0005e4000c10190c */
.L_x_23:
[----:B------:R-:W-:Y:S05]  /*1770*/  BSYNC.RECONVERGENT B1 ;  /* 0x0000000000017941 */ /* 0x000fea0003800200 */
.L_x_22:
[----:B------:R-:W3:Y:S01]  /*1780*/  LDG.E.U8 R0, desc[UR12][R26.64+0x2] ;  /* 0x0000020c1a007981 */ /* 0x000ee2000c1e1100 */
[----:B------:R-:W-:Y:S01]  /*1790*/  BSSY.RECONVERGENT B1, `(.L_x_24) ;  /* 0x0000019000017945 */ /* 0x000fe20003800200 */
[----:B---3--:R-:W-:-:S13]  /*17a0*/  ISETP.NE.AND P0, PT, R0, RZ, PT ;  /* 0x000000ff0000720c */ /* 0x008fda0003f05270 */
[----:B------:R-:W-:Y:S05]  /*17b0*/  @P0 BRA `(.L_x_25) ;  /* 0x0000000000580947 */ /* 0x000fea0003800000 */
[----:B------:R-:W3:Y:S02]  /*17c0*/  LDG.E.U8 R0, desc[UR12][R14.64] ;  /* 0x0000000c0e007981 */ /* 0x000ee4000c1e1100 */
[----:B---3--:R-:W-:-:S13]  /*17d0*/  ISETP.NE.AND P0, PT, R0, RZ, PT ;  /* 0x000000ff0000720c */ /* 0x008fda0003f05270 */
[----:B------:R-:W-:Y:S05]  /*17e0*/  @P0 BRA `(.L_x_25) ;  /* 0x00000000004c0947 */ /* 0x000fea0003800000 */
[----:B------:R-:W3:Y:S02]  /*17f0*/  LDG.E R0, desc[UR12][R12.64+0x4] ;  /* 0x0000040c0c007981 */ /* 0x000ee4000c1e1900 */
[----:B---3--:R-:W-:-:S13]  /*1800*/  ISETP.GE.AND P0, PT, R0, 0x1, PT ;  /* 0x000000010000780c */ /* 0x008fda0003f06270 */
[----:B------:R-:W-:Y:S05]  /*1810*/  @!P0 BRA `(.L_x_25) ;  /* 0x0000000000408947 */ /* 0x000fea0003800000 */
[----:B012---:R-:W-:Y:S02]  /*1820*/  IMAD.MOV.U32 R5, RZ, RZ, 0x1 ;  /* 0x00000001ff057424 */ /* 0x007fe400078e00ff */
[----:B------:R-:W-:-:S05]  /*1830*/  IMAD.MOV.U32 R4, RZ, RZ, RZ ;  /* 0x000000ffff047224 */ /* 0x000fca00078e00ff */
[----:B------:R-:W2:Y:S02]  /*1840*/  ATOMG.E.CAS.STRONG.GPU PT, R0, [R20+0x4], R4, R5 ;  /* 0x00000404140073a9 */ /* 0x000ea400001ee105 */
[----:B--2---:R-:W-:-:S13]  /*1850*/  ISETP.NE.AND P0, PT, R0, 0x1, PT ;  /* 0x000000010000780c */ /* 0x004fda0003f05270 */
[----:B------:R-:W-:Y:S05]  /*1860*/  @!P0 BRA `(.L_x_25) ;  /* 0x00000000002c8947 */ /* 0x000fea0003800000 */
[----:B------:R-:W2:Y:S02]  /*1870*/  LDG.E.U8 R0, desc[UR12][R26.64+0x2] ;  /* 0x0000020c1a007981 */ /* 0x000ea4000c1e1100 */
[----:B--2---:R-:W-:-:S13]  /*1880*/  ISETP.NE.AND P0, PT, R0, RZ, PT ;  /* 0x000000ff0000720c */ /* 0x004fda0003f05270 */
[----:B------:R-:W-:Y:S05]  /*1890*/  @P0 BRA `(.L_x_25) ;  /* 0x0000000000200947 */ /* 0x000fea0003800000 */
[----:B------:R-:W-:-:S05]  /*18a0*/  IMAD.MOV.U32 R2, RZ, RZ, 0x1 ;  /* 0x00000001ff027424 */ /* 0x000fca00078e00ff */
[----:B------:R3:W-:Y:S04]  /*18b0*/  STG.E.U8 desc[UR12][R26.64+0x2], R2 ;  /* 0x000002021a007986 */ /* 0x0007e8000c10110c */
[----:B------:R3:W-:Y:S04]  /*18c0*/  STG.E desc[UR12][R20.64+0x4], RZ ;  /* 0x000004ff14007986 */ /* 0x0007e8000c10190c */
[----:B------:R3:W-:Y:S04]  /*18d0*/  STG.E desc[UR12][R16.64+0x4], R25 ;  /* 0x0000041910007986 */ /* 0x0007e8000c10190c */
[----:B------:R-:W2:Y:S04]  /*18e0*/  LDG.E R0, desc[UR12][R10.64] ;  /* 0x0000000c0a007981 */ /* 0x000ea8000c1e1900 */
[----:B------:R-:W2:Y:S02]  /*18f0*/  LDG.E R5, desc[UR12][R12.64+0x4] ;  /* 0x0000040c0c057981 */ /* 0x000ea4000c1e1900 */
[----:B--2---:R-:W-:-:S05]  /*1900*/  VIMNMX R5, PT, PT, R0, R5, PT ;  /* 0x0000000500057248 */ /* 0x004fca0003fe0100 */
[----:B------:R3:W-:Y:S02]  /*1910*/  STG.E desc[UR12][R18.64+0x4], R5 ;  /* 0x0000040512007986 */ /* 0x0007e4000c10190c */
.L_x_25:
[----:B------:R-:W-:Y:S05]  /*1920*/  BSYNC.RECONVERGENT B1 ;  /* 0x0000000000017941 */ /* 0x000fea0003800200 */
.L_x_24:
[----:B------:R-:W-:Y:S01]  /*1930*/  IADD3 R22, P0, PT, R26, 0x4, RZ ;  /* 0x000000041a167810 */ /* 0x000fe20007f1e0ff */
[----:B------:R-:W-:Y:S01]  /*1940*/  VIADD R3, R3, 0x4 ;  /* 0x0000000403037836 */ /* 0x000fe20000000000 */
[----:B------:R-:W-:Y:S01]  /*1950*/  IADD3 R12, P1, PT, R12, 0x10, RZ ;  /* 0x000000100c0c7810 */ /* 0x000fe20007f3e0ff */
[----:B------:R-:W-:Y:S01]  /*1960*/  VIADD R7, R7, 0x4 ;  /* 0x0000000407077836 */ /* 0x000fe20000000000 */
[----:B------:R-:W-:Y:S01]  /*1970*/  IADD3 R4, P2, PT, R16, 0x10, RZ ;  /* 0x0000001010047810 */ /* 0x000fe20007f5e0ff */
[----:B0123--:R-:W-:Y:S01]  /*1980*/  IMAD.X R5, RZ, RZ, R27, P0 ;  /* 0x000000ffff057224 */ /* 0x00ffe200000e061b */
[----:B------:R-:W-:Y:S01]  /*1990*/  ISETP.NE.AND P0, PT, R3, RZ, PT ;  /* 0x000000ff0300720c */ /* 0x000fe20003f05270 */
[----:B------:R-:W-:Y:S01]  /*19a0*/  IMAD.X R13, RZ, RZ, R13, P1 ;  /* 0x000000ffff0d7224 */ /* 0x000fe200008e060d */
[----:B------:R-:W-:Y:S01]  /*19b0*/  IADD3 R6, P1, PT, R14, 0x4, RZ ;  /* 0x000000040e067810 */ /* 0x000fe20007f3e0ff */
[----:B------:R-:W-:Y:S01]  /*19c0*/  IMAD.X R17, RZ, RZ, R17, P2 ;  /* 0x000000ffff117224 */ /* 0x000fe200010e0611 */
[----:B------:R-:W-:-:S02]  /*19d0*/  IADD3 R2, P3, PT, R18, 0x10, RZ ;  /* 0x0000001012027810 */ /* 0x000fc40007f7e0ff */
[----:B------:R-:W-:Y:S01]  /*19e0*/  IADD3 R0, P4, PT, R20, 0x10, RZ ;  /* 0x0000001014007810 */ /* 0x000fe20007f9e0ff */
[----:B------:R-:W-:Y:S02]  /*19f0*/  IMAD.X R15, RZ, RZ, R15, P1 ;  /* 0x000000ffff0f7224 */ /* 0x000fe400008e060f */
[----:B------:R-:W-:Y:S02]  /*1a00*/  IMAD.X R19, RZ, RZ, R19, P3 ;  /* 0x000000ffff137224 */ /* 0x000fe400018e0613 */
[----:B------:R-:W-:Y:S02]  /*1a10*/  IMAD.X R21, RZ, RZ, R21, P4 ;  /* 0x000000ffff157224 */ /* 0x000fe400020e0615 */
[----:B------:R-:W-:Y:S06]  /*1a20*/  @P0 BRA `(.L_x_26) ;  /* 0xfffffff800000947 */ /* 0x000fec000383ffff */
.L_x_17:
[----:B------:R-:W-:Y:S05]  /*1a30*/  BSYNC.RECONVERGENT B0 ;  /* 0x0000000000007941 */ /* 0x000fea0003800200 */
.L_x_16:
[----:B-1----:R-:W-:-:S13]  /*1a40*/  LOP3.LUT P0, R18, R25, 0x3, RZ, 0xc0, !PT ;  /* 0x0000000319127812 */ /* 0x002fda000780c0ff */
[----:B------:R-:W-:Y:S05]  /*1a50*/  @!P0 EXIT ;  /* 0x000000000000894d */ /* 0x000fea0003800000 */
[----:B------:R-:W0:Y:S01]  /*1a60*/  LDC.64 R6, c[0x0][0x3b0] ;  /* 0x0000ec00ff067b82 */ /* 0x000e220000000a00 */
[----:B------:R-:W1:Y:S01]  /*1a70*/  LDCU.64 UR4, c[0x0][0x3a0] ;  /* 0x00007400ff0477ac */ /* 0x000e620008000a00 */
[----:B------:R-:W-:Y:S01]  /*1a80*/  IADD3 R15, PT, PT, R24, R23, RZ ;  /* 0x00000017180f7210 */ /* 0x000fe20007ffe0ff */
[----:B------:R-:W-:Y:S01]  /*1a90*/  IMAD.MOV R18, RZ, RZ, -R18 ;  /* 0x000000ffff127224 */ /* 0x000fe200078e0a12 */
[----:B------:R-:W5:Y:S04]  /*1aa0*/  LDCU.64 UR6, c[0x0][0x398] ;  /* 0x00007300ff0677ac */ /* 0x000f680008000a00 */
[----:B----4-:R-:W4:Y:S08]  /*1ab0*/  LDC.64 R16, c[0x0][0x390] ;  /* 0x0000e400ff107b82 */ /* 0x010f300000000a00 */
[----:B------:R-:W2:Y:S01]  /*1ac0*/  LDC.64 R4, c[0x0][0x388] ;  /* 0x0000e200ff047b82 */ /* 0x000ea20000000a00 */
[----:B-1----:R-:W-:-:S07]  /*1ad0*/  IADD3 R0, P0, PT, R23, UR4, RZ ;  /* 0x0000000417007c10 */ /* 0x002fce000ff1e0ff */
[----:B------:R-:W1:Y:S01]  /*1ae0*/  LDC.64 R2, c[0x0][0x380] ;  /* 0x0000e000ff027b82 */ /* 0x000e620000000a00 */
[----:B0-----:R-:W-:-:S04]  /*1af0*/  IMAD.WIDE.U32 R6, R23, 0x4, R6 ;  /* 0x0000000417067825 */ /* 0x001fc800078e0006 */
[----:B------:R-:W-:Y:S02]  /*1b00*/  IMAD.X R21, RZ, RZ, UR5, P0 ;  /* 0x00000005ff157e24 */ /* 0x000fe400080e06ff */
[----:B----4-:R-:W-:-:S04]  /*1b10*/  IMAD.WIDE.U32 R16, R23, 0x4, R16 ;  /* 0x0000000417107825 */ /* 0x010fc800078e0010 */
[----:B------:R-:W-:Y:S02]  /*1b20*/  IMAD.MOV.U32 R14, RZ, RZ, R16 ;  /* 0x000000ffff0e7224 */ /* 0x000fe400078e0010 */
[C---:B--2---:R-:W-:Y:S01]  /*1b30*/  IMAD.WIDE.U32 R4, R23.reuse, 0x4, R4 ;  /* 0x0000000417047825 */ /* 0x044fe200078e0004 */
[----:B-----5:R-:W-:-:S03]  /*1b40*/  IADD3 R23, P1, PT, R23, UR6, RZ ;  /* 0x0000000617177c10 */ /* 0x020fc6000ff3e0ff */
[----:B------:R-:W-:Y:S02]  /*1b50*/  IMAD.MOV.U32 R19, RZ, RZ, R5 ;  /* 0x000000ffff137224 */ /* 0x000fe400078e0005 */
[----:B------:R-:W-:Y:S02]  /*1b60*/  IMAD.MOV.U32 R16, RZ, RZ, R4 ;  /* 0x000000ffff107224 */ /* 0x000fe400078e0004 */
[----:B------:R-:W-:-:S07]  /*1b70*/  IMAD.X R5, RZ, RZ, UR7, P1 ;  /* 0x00000007ff057e24 */ /* 0x000fce00088e06ff */
.L_x_29:
[----:B------:R-:W-:-:S05]  /*1b80*/  IMAD.MOV.U32 R4, RZ, RZ, R23 ;  /* 0x000000ffff047224 */ /* 0x000fca00078e0017 */
[----:B------:R-:W2:Y:S01]  /*1b90*/  LDG.E.U8 R8, desc[UR12][R4.64] ;  /* 0x0000000c04087981 */ /* 0x000ea2000c1e1100 */
[----:B------:R-:W-:Y:S01]  /*1ba0*/  BSSY.RECONVERGENT B0, `(.L_x_27) ;  /* 0x000001f000007945 */ /* 0x000fe20003800200 */
[----:B--2---:R-:W-:-:S13]  /*1bb0*/  ISETP.NE.AND P0, PT, R8, RZ, PT ;  /* 0x000000ff0800720c */ /* 0x004fda0003f05270 */
[----:B------:R-:W-:Y:S05]  /*1bc0*/  @P0 BRA `(.L_x_28) ;  /* 0x0000000000700947 */ /* 0x000fea0003800000 */
[----:B------:R-:W-:-:S05]  /*1bd0*/  IMAD.MOV.U32 R20, RZ, RZ, R0 ;  /* 0x000000ffff147224 */ /* 0x000fca00078e0000 */
[----:B------:R-:W2:Y:S02]  /*1be0*/  LDG.E.U8 R8, desc[UR12][R20.64] ;  /* 0x0000000c14087981 */ /* 0x000ea4000c1e1100 */
[----:B--2---:R-:W-:-:S13]  /*1bf0*/  ISETP.NE.AND P0, PT, R8, RZ, PT ;  /* 0x000000ff0800720c */ /* 0x004fda0003f05270 */
[----:B------:R-:W-:Y:S05]  /*1c00*/  @P0 BRA `(.L_x_28) ;  /* 0x0000000000600947 */ /* 0x000fea0003800000 */
[----:B-1----:R-:W-:-:S05]  /*1c10*/  IMAD.WIDE R8, R15, 0x4, R2 ;  /* 0x000000040f087825 */ /* 0x002fca00078e0202 */
[----:B---3--:R-:W2:Y:S02]  /*1c20*/  LDG.E R12, desc[UR12][R8.64] ;  /* 0x0000000c080c7981 */ /* 0x008ea4000c1e1900 */
[----:B--2---:R-:W-:-:S13]  /*1c30*/  ISETP.GE.AND P0, PT, R12, 0x1, PT ;  /* 0x000000010c00780c */ /* 0x004fda0003f06270 */
[----:B------:R-:W-:Y:S05]  /*1c40*/  @!P0 BRA `(.L_x_28) ;  /* 0x0000000000508947 */ /* 0x000fea0003800000 */
[----:B------:R-:W-:Y:S02]  /*1c50*/  IMAD.MOV.U32 R12, RZ, RZ, RZ ;  /* 0x000000ffff0c7224 */ /* 0x000fe400078e00ff */
[----:B------:R-:W-:-:S05]  /*1c60*/  IMAD.MOV.U32 R13, RZ, RZ, 0x1 ;  /* 0x00000001ff0d7424 */ /* 0x000fca00078e00ff */
[----:B------:R-:W2:Y:S02]  /*1c70*/  ATOMG.E.CAS.STRONG.GPU PT, R12, [R6], R12, R13 ;  /* 0x0000000c060c73a9 */ /* 0x000ea400001ee10d */
[----:B--2---:R-:W-:-:S13]  /*1c80*/  ISETP.NE.AND P0, PT, R12, 0x1, PT ;  /* 0x000000010c00780c */ /* 0x004fda0003f05270 */
[----:B------:R-:W-:Y:S05]  /*1c90*/  @!P0 BRA `(.L_x_28) ;  /* 0x00000000003c8947 */ /* 0x000fea0003800000 */
[----:B------:R-:W2:Y:S02]  /*1ca0*/  LDG.E.U8 R12, desc[UR12][R4.64] ;  /* 0x0000000c040c7981 */ /* 0x000ea4000c1e1100 */
[----:B--2---:R-:W-:-:S13]  /*1cb0*/  ISETP.NE.AND P0, PT, R12, RZ, PT ;  /* 0x000000ff0c00720c */ /* 0x004fda0003f05270 */
[----:B------:R-:W-:Y:S05]  /*1cc0*/  @P0 BRA `(.L_x_28) ;  /* 0x0000000000300947 */ /* 0x000fea0003800000 */
[----:B------:R-:W-:Y:S02]  /*1cd0*/  IMAD.MOV.U32 R22, RZ, RZ, 0x1 ;  /* 0x00000001ff167424 */ /* 0x000fe400078e00ff */
[----:B------:R-:W-:Y:S02]  /*1ce0*/  IMAD.MOV.U32 R12, RZ, RZ, R16 ;  /* 0x000000ffff0c7224 */ /* 0x000fe400078e0010 */
[----:B------:R-:W-:Y:S01]  /*1cf0*/  IMAD.MOV.U32 R13, RZ, RZ, R19 ;  /* 0x000000ffff0d7224 */ /* 0x000fe200078e0013 */
[----:B------:R0:W-:Y:S04]  /*1d00*/  STG.E.U8 desc[UR12][R4.64], R22 ;  /* 0x0000001604007986 */ /* 0x0001e8000c10110c */
[----:B------:R0:W-:Y:S04]  /*1d10*/  STG.E desc[UR12][R6.64], RZ ;  /* 0x000000ff06007986 */ /* 0x0001e8000c10190c */
[----:B------:R0:W-:Y:S04]  /*1d20*/  STG.E desc[UR12][R12.64], R25 ;  /* 0x000000190c007986 */ /* 0x0001e8000c10190c */
[----:B------:R1:W2:Y:S04]  /*1d30*/  LDG.E R9, desc[UR12][R8.64] ;  /* 0x0000000c08097981 */ /* 0x0002a8000c1e1900 */
[----:B------:R-:W2:Y:S01]  /*1d40*/  LDG.E R20, desc[UR12][R10.64] ;  /* 0x0000000c0a147981 */ /* 0x000ea2000c1e1900 */
[----:B-1----:R-:W-:Y:S01]  /*1d50*/  IMAD.MOV.U32 R8, RZ, RZ, R14 ;  /* 0x000000ffff087224 */ /* 0x002fe200078e000e */
[----:B--2---:R-:W-:Y:S01]  /*1d60*/  VIMNMX R23, PT, PT, R20, R9, PT ;  /* 0x0000000914177248 */ /* 0x004fe20003fe0100 */
[----:B------:R-:W-:-:S05]  /*1d70*/  IMAD.MOV.U32 R9, RZ, RZ, R17 ;  /* 0x000000ffff097224 */ /* 0x000fca00078e0011 */
[----:B------:R0:W-:Y:S02]  /*1d80*/  STG.E desc[UR12][R8.64], R23 ;  /* 0x0000001708007986 */ /* 0x0001e4000c10190c */
.L_x_28:
[----:B------:R-:W-:Y:S05]  /*1d90*/  BSYNC.RECONVERGENT B0 ;  /* 0x0000000000007941 */ /* 0x000fea0003800200 */
.L_x_27:
[----:B------:R-:W-:Y:S01]  /*1da0*/  VIADD R18, R18, 0x1 ;  /* 0x0000000112127836 */ /* 0x000fe20000000000 */
[----:B------:R-:W-:Y:S01]  /*1db0*/  IADD3 R14, P2, PT, R14, 0x4, RZ ;  /* 0x000000040e0e7810 */ /* 0x000fe20007f5e0ff */
[----:B------:R-:W-:Y:S01]  /*1dc0*/  VIADD R15, R15, 0x1 ;  /* 0x000000010f0f7836 */ /* 0x000fe20000000000 */
[----:B------:R-:W-:Y:S02]  /*1dd0*/  IADD3 R16, P3, PT, R16, 0x4, RZ ;  /* 0x0000000410107810 */ /* 0x000fe40007f7e0ff */
[----:B------:R-:W-:Y:S01]  /*1de0*/  ISETP.NE.AND P0, PT, R18, RZ, PT ;  /* 0x000000ff1200720c */ /* 0x000fe20003f05270 */
[----:B------:R-:W-:Y:S01]  /*1df0*/  IMAD.X R17, RZ, RZ, R17, P2 ;  /* 0x000000ffff117224 */ /* 0x000fe200010e0611 */
[----:B0-----:R-:W-:Y:S01]  /*1e00*/  IADD3 R6, P1, PT, R6, 0x4, RZ ;  /* 0x0000000406067810 */ /* 0x001fe20007f3e0ff */
[----:B------:R-:W-:Y:S01]  /*1e10*/  IMAD.X R19, RZ, RZ, R19, P3 ;  /* 0x000000ffff137224 */ /* 0x000fe200018e0613 */
[----:B------:R-:W-:Y:S02]  /*1e20*/  IADD3 R23, P5, PT, R4, 0x1, RZ ;  /* 0x0000000104177810 */ /* 0x000fe40007fbe0ff */
[----:B------:R-:W-:Y:S01]  /*1e30*/  IADD3 R0, P4, PT, R0, 0x1, RZ ;  /* 0x0000000100007810 */ /* 0x000fe20007f9e0ff */
[----:B------:R-:W-:-:S02]  /*1e40*/  IMAD.X R7, RZ, RZ, R7, P1 ;  /* 0x000000ffff077224 */ /* 0x000fc400008e0607 */
[----:B------:R-:W-:Y:S02]  /*1e50*/  IMAD.X R5, RZ, RZ, R5, P5 ;  /* 0x000000ffff057224 */ /* 0x000fe400028e0605 */
[----:B------:R-:W-:Y:S02]  /*1e60*/  IMAD.X R21, RZ, RZ, R21, P4 ;  /* 0x000000ffff157224 */ /* 0x000fe400020e0615 */
[----:B------:R-:W-:Y:S06]  /*1e70*/  @P0 BRA `(.L_x_29) ;  /* 0xfffffffc00400947 */ /* 0x000fec000383ffff */
[----:B------:R-:W-:Y:S05]  /*1e80*/  EXIT ;  /* 0x000000000000794d */ /* 0x000fea0003800000 */
.L_x_30:
[----:B------:R-:W-:-:S00]  /*1e90*/  BRA `(.L_x_30) ;  /* 0xfffffffc00fc7947 */ /* 0x000fc0000383ffff */
[----:B------:R-:W-:-:S00]  /*1ea0*/  NOP ;  /* 0x0000000000007918 */ /* 0x000fc00000000000 */
        /* <DEDUP_REMOVED lines=13> */
.L_x_31:


//--------------------- .nv.shared.reserved.0     --------------------------
	.section	.nv.shared.reserved.0,"aw",@nobits
	.weak		__nv_reservedSMEM_offset_0_alias
	.size		__nv_reservedSMEM_offset_0_alias, 0, 64
	.other		__nv_reservedSMEM_offset_0_alias,@"STO_CUDA_RESERVED_SHARED STV_DEFAULT"
__nv_reservedSMEM_offset_0_alias:
	.zero		0
	.zero		64


//--------------------- .nv.constant0._Z7cudaBFSPiS_S_PbS0_iiS_ --------------------------
	.section	.nv.constant0._Z7cudaBFSPiS_S_PbS0_iiS_,"a",@progbits
	.sectionflags	@""
	.align	4
.nv.constant0._Z7cudaBFSPiS_S_PbS0_iiS_:
	.zero		952


//--------------------- SYMBOLS --------------------------

	.type		.nv.reservedSmem.offset0,@object
	.size		.nv.reservedSmem.offset0,0x4
